// auto-generated by cutlass_sweep.gemm — config: {"arch": "sm_90", "cluster_m": 1, "cluster_n": 1, "dtype": "bf16", "stages": 5, "tile_k": 64, "tile_m": 128, "tile_n": 64}
#include "cutlass/cutlass.h"
#include "cutlass/gemm/collective/collective_builder.hpp"
#include "cutlass/gemm/device/gemm_universal_adapter.h"
#include "cutlass/gemm/kernel/gemm_universal.hpp"
#include "cutlass/epilogue/collective/collective_builder.hpp"

using ElemA = cutlass::bfloat16_t;
using ElemB = cutlass::bfloat16_t;
using ElemCD = cutlass::bfloat16_t;
using Acc  = float;
using TileShape    = cute::Shape<cute::_128, cute::_64, cute::_64>;
using ClusterShape = cute::Shape<cute::_1, cute::_1, cute::_1>;

using CollectiveEpilogue = typename cutlass::epilogue::collective::CollectiveBuilder<
    cutlass::arch::Sm90, cutlass::arch::OpClassTensorOp,
    TileShape, ClusterShape,
    cutlass::epilogue::collective::EpilogueTileAuto,
    Acc, Acc,
    ElemCD, cutlass::layout::RowMajor, 128 / cutlass::sizeof_bits<ElemCD>::value,
    ElemCD, cutlass::layout::RowMajor, 128 / cutlass::sizeof_bits<ElemCD>::value,
    cutlass::epilogue::collective::EpilogueScheduleAuto
  >::CollectiveOp;

using CollectiveMainloop = typename cutlass::gemm::collective::CollectiveBuilder<
    cutlass::arch::Sm90, cutlass::arch::OpClassTensorOp,
    ElemA, cutlass::layout::RowMajor, 128 / cutlass::sizeof_bits<ElemA>::value,
    ElemB, cutlass::layout::ColumnMajor, 128 / cutlass::sizeof_bits<ElemB>::value,
    Acc,
    TileShape, ClusterShape,
    cutlass::gemm::collective::StageCount<5>,
    cutlass::gemm::collective::KernelScheduleAuto
  >::CollectiveOp;

using GemmKernel = cutlass::gemm::kernel::GemmUniversal<
    cute::Shape<int,int,int,int>,
    CollectiveMainloop,
    CollectiveEpilogue
>;
using Gemm = cutlass::gemm::device::GemmUniversalAdapter<GemmKernel>;

// Force the device kernel symbol into the cubin without needing a host main.
auto* _anchor = &cutlass::device_kernel<GemmKernel>;


// ===== COMPILED SASS (sm_90a) =====

	.target	sm_90a

	.elftype	@"ET_EXEC"


//--------------------- .note.nv.tkinfo           --------------------------
	.section	.note.nv.tkinfo,"",@"SHT_NOTE"
	.sectionflags	@"SHF_NOTE_NV_TKINFO"
	.tkinfo
        /*0018*/ 	.word	0x00000002
        /*0030*/ 	.string	""
        /*0030*/ 	.string	"ptxas"
        /*0030*/ 	.string	"Cuda compilation tools, release 13.0, V13.0.88"
        /*0030*/ 	.string	"Build cuda_13.0.r13.0/compiler.36424714_0"
        /*0030*/ 	.string	"-arch sm_90a -m 64 "



//--------------------- .note.nv.cuinfo           --------------------------
	.section	.note.nv.cuinfo,"",@"SHT_NOTE"
	.sectionflags	@"SHF_NOTE_NV_CUINFO"
        /*0018*/ 	.short	0x0002
        /*001a*/ 	.short	0x005a
        /*001c*/ 	.short	0x0082
	.zero		2


//--------------------- .nv.info                  --------------------------
	.section	.nv.info,"",@"SHT_CUDA_INFO"
	.align	4


	//----- nvinfo : EIATTR_REGCOUNT
	.align		4
        /*0000*/ 	.byte	0x04, 0x2f
        /*0002*/ 	.short	(.L_15 - .L_14)
	.align		4
.L_14:
        /*0004*/ 	.word	index@(_ZN7cutlass13device_kernelINS_4gemm6kernel13GemmUniversalIN4cute5tupleIJiiiiEEENS1_10collective13CollectiveMmaINS1_34MainloopSm90TmaGmmaWarpSpecializedILi5ENS5_IJNS4_1CILi1EEESB_SB_EEENS1_35KernelTmaWarpSpecializedCooperativeEEENS5_IJNSA_ILi128EEENSA_ILi64EEESG_EEENS_10bfloat16_tENS5_IJlSB_lEEESI_SJ_NS4_8TiledMMAINS4_8MMA_AtomIJNS4_4SM904GMMA27MMA_64x64x16_F32BF16BF16_SSILNSN_5MajorE0ELSP_0ELNSN_7ScaleInE1ELSQ_1EEEEEENS4_6LayoutINS5_IJNSA_ILi2EEESB_SB_EEENS5_IJSB_NSA_ILi0EEESW_EEEEENS5_IJNS4_10UnderscoreESZ_SZ_EEEEENS4_13SM90_TMA_LOADENS4_14ComposedLayoutINS4_7SwizzleILi3ELi4ELi3EEENS4_18smem_ptr_flag_bitsILi16EEENST_INS5_IJNSA_ILi8EEESG_EEENS5_IJSG_SB_EEEEEEEvNS4_8identityES12_S1C_vS1D_EENS_8epilogue10collective6detail29Sm90TmaWarpSpecializedAdapterINS1G_15DefaultEpilogueISI_SJ_SJ_NS1F_6thread17LinearCombinationISI_Li1EffLNS1K_9ScaleType4KindE0ELNS_15FloatRoundStyleE2ESI_EENS1_15EpilogueDefaultEEEEEvvEEEEvNT_6ParamsE)
        /*0008*/ 	.word	0x000000a8


	//----- nvinfo : EIATTR_FRAME_SIZE
	.align		4
.L_15:
        /*000c*/ 	.byte	0x04, 0x11
        /*000e*/ 	.short	(.L_17 - .L_16)
	.align		4
.L_16:
        /*0010*/ 	.word	index@(_ZN7cutlass13device_kernelINS_4gemm6kernel13GemmUniversalIN4cute5tupleIJiiiiEEENS1_10collective13CollectiveMmaINS1_34MainloopSm90TmaGmmaWarpSpecializedILi5ENS5_IJNS4_1CILi1EEESB_SB_EEENS1_35KernelTmaWarpSpecializedCooperativeEEENS5_IJNSA_ILi128EEENSA_ILi64EEESG_EEENS_10bfloat16_tENS5_IJlSB_lEEESI_SJ_NS4_8TiledMMAINS4_8MMA_AtomIJNS4_4SM904GMMA27MMA_64x64x16_F32BF16BF16_SSILNSN_5MajorE0ELSP_0ELNSN_7ScaleInE1ELSQ_1EEEEEENS4_6LayoutINS5_IJNSA_ILi2EEESB_SB_EEENS5_IJSB_NSA_ILi0EEESW_EEEEENS5_IJNS4_10UnderscoreESZ_SZ_EEEEENS4_13SM90_TMA_LOADENS4_14ComposedLayoutINS4_7SwizzleILi3ELi4ELi3EEENS4_18smem_ptr_flag_bitsILi16EEENST_INS5_IJNSA_ILi8EEESG_EEENS5_IJSG_SB_EEEEEEEvNS4_8identityES12_S1C_vS1D_EENS_8epilogue10collective6detail29Sm90TmaWarpSpecializedAdapterINS1G_15DefaultEpilogueISI_SJ_SJ_NS1F_6thread17LinearCombinationISI_Li1EffLNS1K_9ScaleType4KindE0ELNS_15FloatRoundStyleE2ESI_EENS1_15EpilogueDefaultEEEEEvvEEEEvNT_6ParamsE)
        /*0014*/ 	.word	0x00000000


	//----- nvinfo : EIATTR_MIN_STACK_SIZE
	.align		4
.L_17:
        /*0018*/ 	.byte	0x04, 0x12
        /*001a*/ 	.short	(.L_19 - .L_18)
	.align		4
.L_18:
        /*001c*/ 	.word	index@(_ZN7cutlass13device_kernelINS_4gemm6kernel13GemmUniversalIN4cute5tupleIJiiiiEEENS1_10collective13CollectiveMmaINS1_34MainloopSm90TmaGmmaWarpSpecializedILi5ENS5_IJNS4_1CILi1EEESB_SB_EEENS1_35KernelTmaWarpSpecializedCooperativeEEENS5_IJNSA_ILi128EEENSA_ILi64EEESG_EEENS_10bfloat16_tENS5_IJlSB_lEEESI_SJ_NS4_8TiledMMAINS4_8MMA_AtomIJNS4_4SM904GMMA27MMA_64x64x16_F32BF16BF16_SSILNSN_5MajorE0ELSP_0ELNSN_7ScaleInE1ELSQ_1EEEEEENS4_6LayoutINS5_IJNSA_ILi2EEESB_SB_EEENS5_IJSB_NSA_ILi0EEESW_EEEEENS5_IJNS4_10UnderscoreESZ_SZ_EEEEENS4_13SM90_TMA_LOADENS4_14ComposedLayoutINS4_7SwizzleILi3ELi4ELi3EEENS4_18smem_ptr_flag_bitsILi16EEENST_INS5_IJNSA_ILi8EEESG_EEENS5_IJSG_SB_EEEEEEEvNS4_8identityES12_S1C_vS1D_EENS_8epilogue10collective6detail29Sm90TmaWarpSpecializedAdapterINS1G_15DefaultEpilogueISI_SJ_SJ_NS1F_6thread17LinearCombinationISI_Li1EffLNS1K_9ScaleType4KindE0ELNS_15FloatRoundStyleE2ESI_EENS1_15EpilogueDefaultEEEEEvvEEEEvNT_6ParamsE)
        /*0020*/ 	.word	0x00000000
.L_19:


//--------------------- .nv.compat                --------------------------
	.section	.nv.compat,"",@"SHT_CUDA_COMPAT_INFO"
	.align	4
        /*0000*/ 	.byte	0x02, 0x09, 0x01, 0x00, 0x02, 0x02, 0x04, 0x00, 0x02, 0x05, 0x05, 0x00, 0x03, 0x07, 0x01, 0x01
        /*0010*/ 	.byte	0x02, 0x03, 0x01, 0x00, 0x02, 0x06, 0x01, 0x00, 0x04, 0x0b, 0x08, 0x00, 0x00, 0x00, 0x00, 0x00
        /*0020*/ 	.byte	0x00, 0x00, 0x00, 0x00


//--------------------- .nv.info._ZN7cutlass13device_kernelINS_4gemm6kernel13GemmUniversalIN4cute5tupleIJiiiiEEENS1_10collective13CollectiveMmaINS1_34MainloopSm90TmaGmmaWarpSpecializedILi5ENS5_IJNS4_1CILi1EEESB_SB_EEENS1_35KernelTmaWarpSpecializedCooperativeEEENS5_IJNSA_ILi128EEENSA_ILi64EEESG_EEENS_10bfloat16_tENS5_IJlSB_lEEESI_SJ_NS4_8TiledMMAINS4_8MMA_AtomIJNS4_4SM904GMMA27MMA_64x64x16_F32BF16BF16_SSILNSN_5MajorE0ELSP_0ELNSN_7ScaleInE1ELSQ_1EEEEEENS4_6LayoutINS5_IJNSA_ILi2EEESB_SB_EEENS5_IJSB_NSA_ILi0EEESW_EEEEENS5_IJNS4_10UnderscoreESZ_SZ_EEEEENS4_13SM90_TMA_LOADENS4_14ComposedLayoutINS4_7SwizzleILi3ELi4ELi3EEENS4_18smem_ptr_flag_bitsILi16EEENST_INS5_IJNSA_ILi8EEESG_EEENS5_IJSG_SB_EEEEEEEvNS4_8identityES12_S1C_vS1D_EENS_8epilogue10collective6detail29Sm90TmaWarpSpecializedAdapterINS1G_15DefaultEpilogueISI_SJ_SJ_NS1F_6thread17LinearCombinationISI_Li1EffLNS1K_9ScaleType4KindE0ELNS_15FloatRoundStyleE2ESI_EENS1_15EpilogueDefaultEEEEEvvEEEEvNT_6ParamsE --------------------------
	.section	.nv.info._ZN7cutlass13device_kernelINS_4gemm6kernel13GemmUniversalIN4cute5tupleIJiiiiEEENS1_10collective13CollectiveMmaINS1_34MainloopSm90TmaGmmaWarpSpecializedILi5ENS5_IJNS4_1CILi1EEESB_SB_EEENS1_35KernelTmaWarpSpecializedCooperativeEEENS5_IJNSA_ILi128EEENSA_ILi64EEESG_EEENS_10bfloat16_tENS5_IJlSB_lEEESI_SJ_NS4_8TiledMMAINS4_8MMA_AtomIJNS4_4SM904GMMA27MMA_64x64x16_F32BF16BF16_SSILNSN_5MajorE0ELSP_0ELNSN_7ScaleInE1ELSQ_1EEEEEENS4_6LayoutINS5_IJNSA_ILi2EEESB_SB_EEENS5_IJSB_NSA_ILi0EEESW_EEEEENS5_IJNS4_10UnderscoreESZ_SZ_EEEEENS4_13SM90_TMA_LOADENS4_14ComposedLayoutINS4_7SwizzleILi3ELi4ELi3EEENS4_18smem_ptr_flag_bitsILi16EEENST_INS5_IJNSA_ILi8EEESG_EEENS5_IJSG_SB_EEEEEEEvNS4_8identityES12_S1C_vS1D_EENS_8epilogue10collective6detail29Sm90TmaWarpSpecializedAdapterINS1G_15DefaultEpilogueISI_SJ_SJ_NS1F_6thread17LinearCombinationISI_Li1EffLNS1K_9ScaleType4KindE0ELNS_15FloatRoundStyleE2ESI_EENS1_15EpilogueDefaultEEEEEvvEEEEvNT_6ParamsE,"",@"SHT_CUDA_INFO"
	.sectionflags	@""
	.align	4


	//----- nvinfo : EIATTR_CUDA_API_VERSION
	.align		4
        /*0000*/ 	.byte	0x04, 0x37
        /*0002*/ 	.short	(.L_21 - .L_20)
.L_20:
        /*0004*/ 	.word	0x00000082


	//----- nvinfo : EIATTR_KPARAM_INFO
	.align		4
.L_21:
        /*0008*/ 	.byte	0x04, 0x17
        /*000a*/ 	.short	(.L_23 - .L_22)
.L_22:
        /*000c*/ 	.word	0x00000000
        /*0010*/ 	.short	0x0000
        /*0012*/ 	.short	0x0070
        /*0014*/ 	.byte	0x00, 0xf0, 0x01, 0x10


	//----- nvinfo : EIATTR_SPARSE_MMA_MASK
	.align		4
.L_23:
        /*0018*/ 	.byte	0x03, 0x50
        /*001a*/ 	.short	0x0000


	//----- nvinfo : EIATTR_MAXREG_COUNT
	.align		4
        /*001c*/ 	.byte	0x03, 0x1b
        /*001e*/ 	.short	0x00a8


	//----- nvinfo : EIATTR_NUM_BARRIERS
	.align		4
        /*0020*/ 	.byte	0x02, 0x4c
        /*0022*/ 	.byte	0x01
	.zero		1


	//----- nvinfo : EIATTR_EXTERNS
	.align		4
        /*0024*/ 	.byte	0x04, 0x0f
        /*0026*/ 	.short	(.L_25 - .L_24)


	//   ....[0]....
	.align		4
.L_24:
        /*0028*/ 	.word	index@(__assertfail)


	//----- nvinfo : EIATTR_MERCURY_ISA_VERSION
	.align		4
.L_25:
        /*002c*/ 	.byte	0x03, 0x5f
        /*002e*/ 	.short	0x0101


	//----- nvinfo : EIATTR_INT_WARP_WIDE_INSTR_OFFSETS
	.align		4
        /*0030*/ 	.byte	0x04, 0x31
        /*0032*/ 	.short	(.L_27 - .L_26)


	//   ....[0]....
.L_26:
        /*0034*/ 	.word	0x000003d0


	//   ....[1]....
        /*0038*/ 	.word	0x00000400


	//   ....[2]....
        /*003c*/ 	.word	0x000004e0


	//----- nvinfo : EIATTR_COOP_GROUP_MASK_REGIDS
	.align		4
.L_27:
        /*0040*/ 	.byte	0x04, 0x29
        /*0042*/ 	.short	(.L_29 - .L_28)


	//   ....[0]....
.L_28:
        /*0044*/ 	.word	0xffffffff


	//   ....[1]....
        /*0048*/ 	.word	0xffffffff


	//   ....[2]....
        /*004c*/ 	.word	0xffffffff


	//   ....[3]....
        /*0050*/ 	.word	0xffffffff


	//   ....[4]....
        /*0054*/ 	.word	0xffffffff


	//----- nvinfo : EIATTR_COOP_GROUP_INSTR_OFFSETS
	.align		4
.L_29:
        /*0058*/ 	.byte	0x04, 0x28
        /*005a*/ 	.short	(.L_31 - .L_30)


	//   ....[0]....
.L_30:
        /*005c*/ 	.word	0x00000060


	//   ....[1]....
        /*0060*/ 	.word	0x00000070


	//   ....[2]....
        /*0064*/ 	.word	0x00000130


	//   ....[3]....
        /*0068*/ 	.word	0x000002e0


	//   ....[4]....
        /*006c*/ 	.word	0x00000f90


	//----- nvinfo : EIATTR_REG_RECONFIG
	.align		4
.L_31:
        /*0070*/ 	.byte	0x01, 0x54
	.zero		2


	//----- nvinfo : EIATTR_SYSCALL_OFFSETS
	.align		4
        /*0074*/ 	.byte	0x04, 0x46
        /*0076*/ 	.short	(.L_33 - .L_32)


	//   ....[0]....
.L_32:
        /*0078*/ 	.word	0x00001150


	//----- nvinfo : EIATTR_MBARRIER_INSTR_OFFSETS
	.align		4
.L_33:
        /*007c*/ 	.byte	0x04, 0x39
        /*007e*/ 	.short	(.L_35 - .L_34)


	//   ....[0]....
.L_34:
        /*0080*/ 	.word	0x00000230
        /*0084*/ 	.word	0x000000ff
        /*0088*/ 	.word	0x00000000
        /*008c*/ 	.short	0x0100
        /*008e*/ 	.byte	0x08
	.zero		1


	//   ....[1]....
        /*0090*/ 	.word	0x00000240
        /*0094*/ 	.word	0x000000ff
        /*0098*/ 	.word	0x00000028
        /*009c*/ 	.short	0x0100
        /*009e*/ 	.byte	0x08
	.zero		1


	//   ....[2]....
        /*00a0*/ 	.word	0x00000250
        /*00a4*/ 	.word	0x000000ff
        /*00a8*/ 	.word	0x00000008
        /*00ac*/ 	.short	0x0100
        /*00ae*/ 	.byte	0x08
	.zero		1


	//   ....[3]....
        /*00b0*/ 	.word	0x00000260
        /*00b4*/ 	.word	0x000000ff
        /*00b8*/ 	.word	0x00000030
        /*00bc*/ 	.short	0x0100
        /*00be*/ 	.byte	0x08
	.zero		1


	//   ....[4]....
        /*00c0*/ 	.word	0x00000270
        /*00c4*/ 	.word	0x000000ff
        /*00c8*/ 	.word	0x00000010
        /*00cc*/ 	.short	0x0100
        /*00ce*/ 	.byte	0x08
	.zero		1


	//   ....[5]....
        /*00d0*/ 	.word	0x00000280
        /*00d4*/ 	.word	0x000000ff
        /*00d8*/ 	.word	0x00000038
        /*00dc*/ 	.short	0x0100
        /*00de*/ 	.byte	0x08
	.zero		1


	//   ....[6]....
        /*00e0*/ 	.word	0x00000290
        /*00e4*/ 	.word	0x000000ff
        /*00e8*/ 	.word	0x00000018
        /*00ec*/ 	.short	0x0100
        /*00ee*/ 	.byte	0x08
	.zero		1


	//   ....[7]....
        /*00f0*/ 	.word	0x000002a0
        /*00f4*/ 	.word	0x000000ff
        /*00f8*/ 	.word	0x00000040
        /*00fc*/ 	.short	0x0100
        /*00fe*/ 	.byte	0x08
	.zero		1


	//   ....[8]....
        /*0100*/ 	.word	0x000002b0
        /*0104*/ 	.word	0x000000ff
        /*0108*/ 	.word	0x00000020
        /*010c*/ 	.short	0x0100
        /*010e*/ 	.byte	0x08
	.zero		1


	//   ....[9]....
        /*0110*/ 	.word	0x000002c0
        /*0114*/ 	.word	0x000000ff
        /*0118*/ 	.word	0x00000048
        /*011c*/ 	.short	0x0100
        /*011e*/ 	.byte	0x08
	.zero		1


	//   ....[10]....
        /*0120*/ 	.word	0x00000550
        /*0124*/ 	.word	0x000000ff
        /*0128*/ 	.word	0x00000060
        /*012c*/ 	.short	0x0100
        /*012e*/ 	.byte	0x06
	.zero		1


	//   ....[11]....
        /*0130*/ 	.word	0x000005b0
        /*0134*/ 	.word	0x000000ff
        /*0138*/ 	.word	0x00000068
        /*013c*/ 	.short	0x0100
        /*013e*/ 	.byte	0x06
	.zero		1


	//   ....[12]....
        /*0140*/ 	.word	0x000011d0
        /*0144*/ 	.word	0x00000003
        /*0148*/ 	.word	0x00000000
        /*014c*/ 	.short	0x010a
        /*014e*/ 	.byte	0x3f
	.zero		1


	//   ....[13]....
        /*0150*/ 	.word	0x00001210
        /*0154*/ 	.word	0x00000003
        /*0158*/ 	.word	0x00000000
        /*015c*/ 	.short	0x010a
        /*015e*/ 	.byte	0x3f
	.zero		1


	//   ....[14]....
        /*0160*/ 	.word	0x000015b0
        /*0164*/ 	.word	0x000000ff
        /*0168*/ 	.word	0x00000000
        /*016c*/ 	.short	0x010a
        /*016e*/ 	.byte	0x08
	.zero		1


	//   ....[15]....
        /*0170*/ 	.word	0x000015f0
        /*0174*/ 	.word	0x000000ff
        /*0178*/ 	.word	0x00000000
        /*017c*/ 	.short	0x010a
        /*017e*/ 	.byte	0x08
	.zero		1


	//   ....[16]....
        /*0180*/ 	.word	0x00001850
        /*0184*/ 	.word	0x000000ff
        /*0188*/ 	.word	0x00000000
        /*018c*/ 	.short	0x0101
        /*018e*/ 	.byte	0x08
	.zero		1


	//   ....[17]....
        /*0190*/ 	.word	0x00001a50
        /*0194*/ 	.word	0x000000ff
        /*0198*/ 	.word	0x00000000
        /*019c*/ 	.short	0x0101
        /*019e*/ 	.byte	0x06
	.zero		1


	//   ....[18]....
        /*01a0*/ 	.word	0x00004fe0
        /*01a4*/ 	.word	0x0000000e
        /*01a8*/ 	.word	0x00000028
        /*01ac*/ 	.short	0x010a
        /*01ae*/ 	.byte	0x3f
	.zero		1


	//   ....[19]....
        /*01b0*/ 	.word	0x00005360
        /*01b4*/ 	.word	0x00000006
        /*01b8*/ 	.word	0x00000068
        /*01bc*/ 	.short	0x0101
        /*01be*/ 	.byte	0x3f
	.zero		1


	//   ....[20]....
        /*01c0*/ 	.word	0x00005a90
        /*01c4*/ 	.word	0x00000007
        /*01c8*/ 	.word	0x00000000
        /*01cc*/ 	.short	0x010a
        /*01ce*/ 	.byte	0x3f
	.zero		1


	//   ....[21]....
        /*01d0*/ 	.word	0x00005b10
        /*01d4*/ 	.word	0x00000009
        /*01d8*/ 	.word	0x00000000
        /*01dc*/ 	.short	0x010a
        /*01de*/ 	.byte	0x3f
	.zero		1


	//   ....[22]....
        /*01e0*/ 	.word	0x00005ba0
        /*01e4*/ 	.word	0x00000006
        /*01e8*/ 	.word	0x00000000
        /*01ec*/ 	.short	0x010a
        /*01ee*/ 	.byte	0x3f
	.zero		1


	//   ....[23]....
        /*01f0*/ 	.word	0x00005c30
        /*01f4*/ 	.word	0x00000009
        /*01f8*/ 	.word	0x00000000
        /*01fc*/ 	.short	0x010a
        /*01fe*/ 	.byte	0x3f
	.zero		1


	//   ....[24]....
        /*0200*/ 	.word	0x00005cc0
        /*0204*/ 	.word	0x00000003
        /*0208*/ 	.word	0x00000000
        /*020c*/ 	.short	0x010a
        /*020e*/ 	.byte	0x3f
	.zero		1


	//   ....[25]....
        /*0210*/ 	.word	0x00005d20
        /*0214*/ 	.word	0x00000003
        /*0218*/ 	.word	0x00000000
        /*021c*/ 	.short	0x010a
        /*021e*/ 	.byte	0x3f
	.zero		1


	//   ....[26]....
        /*0220*/ 	.word	0x00005d80
        /*0224*/ 	.word	0x00000004
        /*0228*/ 	.word	0x00000000
        /*022c*/ 	.short	0x010a
        /*022e*/ 	.byte	0x3f
	.zero		1


	//   ....[27]....
        /*0230*/ 	.word	0x00005e50
        /*0234*/ 	.word	0x0000000e
        /*0238*/ 	.word	0x00000028
        /*023c*/ 	.short	0x010a
        /*023e*/ 	.byte	0x3f
	.zero		1


	//   ....[28]....
        /*0240*/ 	.word	0x00005f20
        /*0244*/ 	.word	0x00000007
        /*0248*/ 	.word	0x00000000
        /*024c*/ 	.short	0x010a
        /*024e*/ 	.byte	0x3f
	.zero		1


	//   ....[29]....
        /*0250*/ 	.word	0x00005f70
        /*0254*/ 	.word	0x00000009
        /*0258*/ 	.word	0x00000000
        /*025c*/ 	.short	0x010a
        /*025e*/ 	.byte	0x3f
	.zero		1


	//   ....[30]....
        /*0260*/ 	.word	0x00005fc0
        /*0264*/ 	.word	0x00000006
        /*0268*/ 	.word	0x00000000
        /*026c*/ 	.short	0x010a
        /*026e*/ 	.byte	0x3f
	.zero		1


	//   ....[31]....
        /*0270*/ 	.word	0x00006010
        /*0274*/ 	.word	0x00000009
        /*0278*/ 	.word	0x00000000
        /*027c*/ 	.short	0x010a
        /*027e*/ 	.byte	0x3f
	.zero		1


	//----- nvinfo : EIATTR_NUM_MBARRIERS
	.align		4
.L_35:
        /*0280*/ 	.byte	0x03, 0x38
        /*0282*/ 	.short	0x000c


	//----- nvinfo : EIATTR_EXIT_INSTR_OFFSETS
	.align		4
        /*0284*/ 	.byte	0x04, 0x1c
        /*0286*/ 	.short	(.L_37 - .L_36)


	//   ....[0]....
.L_36:
        /*0288*/ 	.word	0x00000600


	//   ....[1]....
        /*028c*/ 	.word	0x00000ec0


	//   ....[2]....
        /*0290*/ 	.word	0x00004650


	//   ....[3]....
        /*0294*/ 	.word	0x00004c80


	//   ....[4]....
        /*0298*/ 	.word	0x00005d10


	//----- nvinfo : EIATTR_MAX_THREADS
	.align		4
.L_37:
        /*029c*/ 	.byte	0x04, 0x05
        /*029e*/ 	.short	(.L_39 - .L_38)
.L_38:
        /*02a0*/ 	.word	0x00000180
        /*02a4*/ 	.word	0x00000001
        /*02a8*/ 	.word	0x00000001


	//----- nvinfo : EIATTR_CRS_STACK_SIZE
	.align		4
.L_39:
        /*02ac*/ 	.byte	0x04, 0x1e
        /*02ae*/ 	.short	(.L_41 - .L_40)
.L_40:
        /*02b0*/ 	.word	0x00000000


	//----- nvinfo : EIATTR_CBANK_PARAM_SIZE
	.align		4
.L_41:
        /*02b4*/ 	.byte	0x03, 0x19
        /*02b6*/ 	.short	0x0470


	//----- nvinfo : EIATTR_PARAM_CBANK
	.align		4
        /*02b8*/ 	.byte	0x04, 0x0a
        /*02ba*/ 	.short	(.L_43 - .L_42)
	.align		4
.L_42:
        /*02bc*/ 	.word	index@(.nv.constant0._ZN7cutlass13device_kernelINS_4gemm6kernel13GemmUniversalIN4cute5tupleIJiiiiEEENS1_10collective13CollectiveMmaINS1_34MainloopSm90TmaGmmaWarpSpecializedILi5ENS5_IJNS4_1CILi1EEESB_SB_EEENS1_35KernelTmaWarpSpecializedCooperativeEEENS5_IJNSA_ILi128EEENSA_ILi64EEESG_EEENS_10bfloat16_tENS5_IJlSB_lEEESI_SJ_NS4_8TiledMMAINS4_8MMA_AtomIJNS4_4SM904GMMA27MMA_64x64x16_F32BF16BF16_SSILNSN_5MajorE0ELSP_0ELNSN_7ScaleInE1ELSQ_1EEEEEENS4_6LayoutINS5_IJNSA_ILi2EEESB_SB_EEENS5_IJSB_NSA_ILi0EEESW_EEEEENS5_IJNS4_10UnderscoreESZ_SZ_EEEEENS4_13SM90_TMA_LOADENS4_14ComposedLayoutINS4_7SwizzleILi3ELi4ELi3EEENS4_18smem_ptr_flag_bitsILi16EEENST_INS5_IJNSA_ILi8EEESG_EEENS5_IJSG_SB_EEEEEEEvNS4_8identityES12_S1C_vS1D_EENS_8epilogue10collective6detail29Sm90TmaWarpSpecializedAdapterINS1G_15DefaultEpilogueISI_SJ_SJ_NS1F_6thread17LinearCombinationISI_Li1EffLNS1K_9ScaleType4KindE0ELNS_15FloatRoundStyleE2ESI_EENS1_15EpilogueDefaultEEEEEvvEEEEvNT_6ParamsE)
        /*02c0*/ 	.short	0x0210
        /*02c2*/ 	.short	0x0470


	//----- nvinfo : EIATTR_SW_WAR
	.align		4
.L_43:
        /*02c4*/ 	.byte	0x04, 0x36
        /*02c6*/ 	.short	(.L_45 - .L_44)
.L_44:
        /*02c8*/ 	.word	0x00000008
.L_45:


//--------------------- .nv.callgraph             --------------------------
	.section	.nv.callgraph,"",@"SHT_CUDA_CALLGRAPH"
	.align	4
	.sectionentsize	8
	.align		4
        /*0000*/ 	.word	0x00000000
	.align		4
        /*0004*/ 	.word	0xffffffff
	.align		4
        /*0008*/ 	.word	index@(_ZN7cutlass13device_kernelINS_4gemm6kernel13GemmUniversalIN4cute5tupleIJiiiiEEENS1_10collective13CollectiveMmaINS1_34MainloopSm90TmaGmmaWarpSpecializedILi5ENS5_IJNS4_1CILi1EEESB_SB_EEENS1_35KernelTmaWarpSpecializedCooperativeEEENS5_IJNSA_ILi128EEENSA_ILi64EEESG_EEENS_10bfloat16_tENS5_IJlSB_lEEESI_SJ_NS4_8TiledMMAINS4_8MMA_AtomIJNS4_4SM904GMMA27MMA_64x64x16_F32BF16BF16_SSILNSN_5MajorE0ELSP_0ELNSN_7ScaleInE1ELSQ_1EEEEEENS4_6LayoutINS5_IJNSA_ILi2EEESB_SB_EEENS5_IJSB_NSA_ILi0EEESW_EEEEENS5_IJNS4_10UnderscoreESZ_SZ_EEEEENS4_13SM90_TMA_LOADENS4_14ComposedLayoutINS4_7SwizzleILi3ELi4ELi3EEENS4_18smem_ptr_flag_bitsILi16EEENST_INS5_IJNSA_ILi8EEESG_EEENS5_IJSG_SB_EEEEEEEvNS4_8identityES12_S1C_vS1D_EENS_8epilogue10collective6detail29Sm90TmaWarpSpecializedAdapterINS1G_15DefaultEpilogueISI_SJ_SJ_NS1F_6thread17LinearCombinationISI_Li1EffLNS1K_9ScaleType4KindE0ELNS_15FloatRoundStyleE2ESI_EENS1_15EpilogueDefaultEEEEEvvEEEEvNT_6ParamsE)
	.align		4
        /*000c*/ 	.word	index@(__assertfail)
	.align		4
        /*0010*/ 	.word	0x00000000
	.align		4
        /*0014*/ 	.word	0xfffffffe
	.align		4
        /*0018*/ 	.word	0x00000000
	.align		4
        /*001c*/ 	.word	0xfffffffd
	.align		4
        /*0020*/ 	.word	0x00000000
	.align		4
        /*0024*/ 	.word	0xfffffffc


//--------------------- .nv.constant4             --------------------------
	.section	.nv.constant4,"a",@progbits
	.align	8
	.align		8
.nv.constant4:
        /*0000*/ 	.dword	__assertfail
	.align		8
        /*0008*/ 	.dword	__unnamed_1
	.align		8
        /*0010*/ 	.dword	_ZN39_INTERNAL_7f40eb81_4_k_cu_19f57836_31064cuda3std3__45__cpo5beginE
	.align		8
        /*0018*/ 	.dword	_ZN39_INTERNAL_7f40eb81_4_k_cu_19f57836_31064cuda3std3__45__cpo3endE
	.align		8
        /*0020*/ 	.dword	_ZN39_INTERNAL_7f40eb81_4_k_cu_19f57836_31064cuda3std3__45__cpo6cbeginE
	.align		8
        /*0028*/ 	.dword	_ZN39_INTERNAL_7f40eb81_4_k_cu_19f57836_31064cuda3std3__45__cpo4cendE
	.align		8
        /*0030*/ 	.dword	_ZN39_INTERNAL_7f40eb81_4_k_cu_19f57836_31064cuda3std3__441_GLOBAL__N__7f40eb81_4_k_cu_19f57836_31066ignoreE
	.align		8
        /*0038*/ 	.dword	_ZN39_INTERNAL_7f40eb81_4_k_cu_19f57836_31064cuda3std3__419piecewise_constructE
	.align		8
        /*0040*/ 	.dword	_ZN39_INTERNAL_7f40eb81_4_k_cu_19f57836_31064cuda3std3__48in_placeE
	.align		8
        /*0048*/ 	.dword	_ZN39_INTERNAL_7f40eb81_4_k_cu_19f57836_31064cuda3std6ranges3__45__cpo4swapE
	.align		8
        /*0050*/ 	.dword	_ZN39_INTERNAL_7f40eb81_4_k_cu_19f57836_31064cuda3std6ranges3__45__cpo9iter_moveE
	.align		8
        /*0058*/ 	.dword	_ZN39_INTERNAL_7f40eb81_4_k_cu_19f57836_31064cute7productE
	.align		8
        /*0060*/ 	.dword	_ZN39_INTERNAL_7f40eb81_4_k_cu_19f57836_31064cute1_E
	.align		8
        /*0068*/ 	.dword	$str$22
	.align		8
        /*0070*/ 	.dword	$str$23


//--------------------- .text._ZN7cutlass13device_kernelINS_4gemm6kernel13GemmUniversalIN4cute5tupleIJiiiiEEENS1_10collective13CollectiveMmaINS1_34MainloopSm90TmaGmmaWarpSpecializedILi5ENS5_IJNS4_1CILi1EEESB_SB_EEENS1_35KernelTmaWarpSpecializedCooperativeEEENS5_IJNSA_ILi128EEENSA_ILi64EEESG_EEENS_10bfloat16_tENS5_IJlSB_lEEESI_SJ_NS4_8TiledMMAINS4_8MMA_AtomIJNS4_4SM904GMMA27MMA_64x64x16_F32BF16BF16_SSILNSN_5MajorE0ELSP_0ELNSN_7ScaleInE1ELSQ_1EEEEEENS4_6LayoutINS5_IJNSA_ILi2EEESB_SB_EEENS5_IJSB_NSA_ILi0EEESW_EEEEENS5_IJNS4_10UnderscoreESZ_SZ_EEEEENS4_13SM90_TMA_LOADENS4_14ComposedLayoutINS4_7SwizzleILi3ELi4ELi3EEENS4_18smem_ptr_flag_bitsILi16EEENST_INS5_IJNSA_ILi8EEESG_EEENS5_IJSG_SB_EEEEEEEvNS4_8identityES12_S1C_vS1D_EENS_8epilogue10collective6detail29Sm90TmaWarpSpecializedAdapterINS1G_15DefaultEpilogueISI_SJ_SJ_NS1F_6thread17LinearCombinationISI_Li1EffLNS1K_9ScaleType4KindE0ELNS_15FloatRoundStyleE2ESI_EENS1_15EpilogueDefaultEEEEEvvEEEEvNT_6ParamsE --------------------------
	.section	.text._ZN7cutlass13device_kernelINS_4gemm6kernel13GemmUniversalIN4cute5tupleIJiiiiEEENS1_10collective13CollectiveMmaINS1_34MainloopSm90TmaGmmaWarpSpecializedILi5ENS5_IJNS4_1CILi1EEESB_SB_EEENS1_35KernelTmaWarpSpecializedCooperativeEEENS5_IJNSA_ILi128EEENSA_ILi64EEESG_EEENS_10bfloat16_tENS5_IJlSB_lEEESI_SJ_NS4_8TiledMMAINS4_8MMA_AtomIJNS4_4SM904GMMA27MMA_64x64x16_F32BF16BF16_SSILNSN_5MajorE0ELSP_0ELNSN_7ScaleInE1ELSQ_1EEEEEENS4_6LayoutINS5_IJNSA_ILi2EEESB_SB_EEENS5_IJSB_NSA_ILi0EEESW_EEEEENS5_IJNS4_10UnderscoreESZ_SZ_EEEEENS4_13SM90_TMA_LOADENS4_14ComposedLayoutINS4_7SwizzleILi3ELi4ELi3EEENS4_18smem_ptr_flag_bitsILi16EEENST_INS5_IJNSA_ILi8EEESG_EEENS5_IJSG_SB_EEEEEEEvNS4_8identityES12_S1C_vS1D_EENS_8epilogue10collective6detail29Sm90TmaWarpSpecializedAdapterINS1G_15DefaultEpilogueISI_SJ_SJ_NS1F_6thread17LinearCombinationISI_Li1EffLNS1K_9ScaleType4KindE0ELNS_15FloatRoundStyleE2ESI_EENS1_15EpilogueDefaultEEEEEvvEEEEvNT_6ParamsE,"ax",@progbits
	.align	128
.text._ZN7cutlass13device_kernelINS_4gemm6kernel13GemmUniversalIN4cute5tupleIJiiiiEEENS1_10collective13CollectiveMmaINS1_34MainloopSm90TmaGmmaWarpSpecializedILi5ENS5_IJNS4_1CILi1EEESB_SB_EEENS1_35KernelTmaWarpSpecializedCooperativeEEENS5_IJNSA_ILi128EEENSA_ILi64EEESG_EEENS_10bfloat16_tENS5_IJlSB_lEEESI_SJ_NS4_8TiledMMAINS4_8MMA_AtomIJNS4_4SM904GMMA27MMA_64x64x16_F32BF16BF16_SSILNSN_5MajorE0ELSP_0ELNSN_7ScaleInE1ELSQ_1EEEEEENS4_6LayoutINS5_IJNSA_ILi2EEESB_SB_EEENS5_IJSB_NSA_ILi0EEESW_EEEEENS5_IJNS4_10UnderscoreESZ_SZ_EEEEENS4_13SM90_TMA_LOADENS4_14ComposedLayoutINS4_7SwizzleILi3ELi4ELi3EEENS4_18smem_ptr_flag_bitsILi16EEENST_INS5_IJNSA_ILi8EEESG_EEENS5_IJSG_SB_EEEEEEEvNS4_8identityES12_S1C_vS1D_EENS_8epilogue10collective6detail29Sm90TmaWarpSpecializedAdapterINS1G_15DefaultEpilogueISI_SJ_SJ_NS1F_6thread17LinearCombinationISI_Li1EffLNS1K_9ScaleType4KindE0ELNS_15FloatRoundStyleE2ESI_EENS1_15EpilogueDefaultEEEEEvvEEEEvNT_6ParamsE:
        .type           _ZN7cutlass13device_kernelINS_4gemm6kernel13GemmUniversalIN4cute5tupleIJiiiiEEENS1_10collective13CollectiveMmaINS1_34MainloopSm90TmaGmmaWarpSpecializedILi5ENS5_IJNS4_1CILi1EEESB_SB_EEENS1_35KernelTmaWarpSpecializedCooperativeEEENS5_IJNSA_ILi128EEENSA_ILi64EEESG_EEENS_10bfloat16_tENS5_IJlSB_lEEESI_SJ_NS4_8TiledMMAINS4_8MMA_AtomIJNS4_4SM904GMMA27MMA_64x64x16_F32BF16BF16_SSILNSN_5MajorE0ELSP_0ELNSN_7ScaleInE1ELSQ_1EEEEEENS4_6LayoutINS5_IJNSA_ILi2EEESB_SB_EEENS5_IJSB_NSA_ILi0EEESW_EEEEENS5_IJNS4_10UnderscoreESZ_SZ_EEEEENS4_13SM90_TMA_LOADENS4_14ComposedLayoutINS4_7SwizzleILi3ELi4ELi3EEENS4_18smem_ptr_flag_bitsILi16EEENST_INS5_IJNSA_ILi8EEESG_EEENS5_IJSG_SB_EEEEEEEvNS4_8identityES12_S1C_vS1D_EENS_8epilogue10collective6detail29Sm90TmaWarpSpecializedAdapterINS1G_15DefaultEpilogueISI_SJ_SJ_NS1F_6thread17LinearCombinationISI_Li1EffLNS1K_9ScaleType4KindE0ELNS_15FloatRoundStyleE2ESI_EENS1_15EpilogueDefaultEEEEEvvEEEEvNT_6ParamsE,@function
        .size           _ZN7cutlass13device_kernelINS_4gemm6kernel13GemmUniversalIN4cute5tupleIJiiiiEEENS1_10collective13CollectiveMmaINS1_34MainloopSm90TmaGmmaWarpSpecializedILi5ENS5_IJNS4_1CILi1EEESB_SB_EEENS1_35KernelTmaWarpSpecializedCooperativeEEENS5_IJNSA_ILi128EEENSA_ILi64EEESG_EEENS_10bfloat16_tENS5_IJlSB_lEEESI_SJ_NS4_8TiledMMAINS4_8MMA_AtomIJNS4_4SM904GMMA27MMA_64x64x16_F32BF16BF16_SSILNSN_5MajorE0ELSP_0ELNSN_7ScaleInE1ELSQ_1EEEEEENS4_6LayoutINS5_IJNSA_ILi2EEESB_SB_EEENS5_IJSB_NSA_ILi0EEESW_EEEEENS5_IJNS4_10UnderscoreESZ_SZ_EEEEENS4_13SM90_TMA_LOADENS4_14ComposedLayoutINS4_7SwizzleILi3ELi4ELi3EEENS4_18smem_ptr_flag_bitsILi16EEENST_INS5_IJNSA_ILi8EEESG_EEENS5_IJSG_SB_EEEEEEEvNS4_8identityES12_S1C_vS1D_EENS_8epilogue10collective6detail29Sm90TmaWarpSpecializedAdapterINS1G_15DefaultEpilogueISI_SJ_SJ_NS1F_6thread17LinearCombinationISI_Li1EffLNS1K_9ScaleType4KindE0ELNS_15FloatRoundStyleE2ESI_EENS1_15EpilogueDefaultEEEEEvvEEEEvNT_6ParamsE,(.L_x_132 - _ZN7cutlass13device_kernelINS_4gemm6kernel13GemmUniversalIN4cute5tupleIJiiiiEEENS1_10collective13CollectiveMmaINS1_34MainloopSm90TmaGmmaWarpSpecializedILi5ENS5_IJNS4_1CILi1EEESB_SB_EEENS1_35KernelTmaWarpSpecializedCooperativeEEENS5_IJNSA_ILi128EEENSA_ILi64EEESG_EEENS_10bfloat16_tENS5_IJlSB_lEEESI_SJ_NS4_8TiledMMAINS4_8MMA_AtomIJNS4_4SM904GMMA27MMA_64x64x16_F32BF16BF16_SSILNSN_5MajorE0ELSP_0ELNSN_7ScaleInE1ELSQ_1EEEEEENS4_6LayoutINS5_IJNSA_ILi2EEESB_SB_EEENS5_IJSB_NSA_ILi0EEESW_EEEEENS5_IJNS4_10UnderscoreESZ_SZ_EEEEENS4_13SM90_TMA_LOADENS4_14ComposedLayoutINS4_7SwizzleILi3ELi4ELi3EEENS4_18smem_ptr_flag_bitsILi16EEENST_INS5_IJNSA_ILi8EEESG_EEENS5_IJSG_SB_EEEEEEEvNS4_8identityES12_S1C_vS1D_EENS_8epilogue10collective6detail29Sm90TmaWarpSpecializedAdapterINS1G_15DefaultEpilogueISI_SJ_SJ_NS1F_6thread17LinearCombinationISI_Li1EffLNS1K_9ScaleType4KindE0ELNS_15FloatRoundStyleE2ESI_EENS1_15EpilogueDefaultEEEEEvvEEEEvNT_6ParamsE)
        .other          _ZN7cutlass13device_kernelINS_4gemm6kernel13GemmUniversalIN4cute5tupleIJiiiiEEENS1_10collective13CollectiveMmaINS1_34MainloopSm90TmaGmmaWarpSpecializedILi5ENS5_IJNS4_1CILi1EEESB_SB_EEENS1_35KernelTmaWarpSpecializedCooperativeEEENS5_IJNSA_ILi128EEENSA_ILi64EEESG_EEENS_10bfloat16_tENS5_IJlSB_lEEESI_SJ_NS4_8TiledMMAINS4_8MMA_AtomIJNS4_4SM904GMMA27MMA_64x64x16_F32BF16BF16_SSILNSN_5MajorE0ELSP_0ELNSN_7ScaleInE1ELSQ_1EEEEEENS4_6LayoutINS5_IJNSA_ILi2EEESB_SB_EEENS5_IJSB_NSA_ILi0EEESW_EEEEENS5_IJNS4_10UnderscoreESZ_SZ_EEEEENS4_13SM90_TMA_LOADENS4_14ComposedLayoutINS4_7SwizzleILi3ELi4ELi3EEENS4_18smem_ptr_flag_bitsILi16EEENST_INS5_IJNSA_ILi8EEESG_EEENS5_IJSG_SB_EEEEEEEvNS4_8identityES12_S1C_vS1D_EENS_8epilogue10collective6detail29Sm90TmaWarpSpecializedAdapterINS1G_15DefaultEpilogueISI_SJ_SJ_NS1F_6thread17LinearCombinationISI_Li1EffLNS1K_9ScaleType4KindE0ELNS_15FloatRoundStyleE2ESI_EENS1_15EpilogueDefaultEEEEEvvEEEEvNT_6ParamsE,@"STO_CUDA_ENTRY STV_DEFAULT"
_ZN7cutlass13device_kernelINS_4gemm6kernel13GemmUniversalIN4cute5tupleIJiiiiEEENS1_10collective13CollectiveMmaINS1_34MainloopSm90TmaGmmaWarpSpecializedILi5ENS5_IJNS4_1CILi1EEESB_SB_EEENS1_35KernelTmaWarpSpecializedCooperativeEEENS5_IJNSA_ILi128EEENSA_ILi64EEESG_EEENS_10bfloat16_tENS5_IJlSB_lEEESI_SJ_NS4_8TiledMMAINS4_8MMA_AtomIJNS4_4SM904GMMA27MMA_64x64x16_F32BF16BF16_SSILNSN_5MajorE0ELSP_0ELNSN_7ScaleInE1ELSQ_1EEEEEENS4_6LayoutINS5_IJNSA_ILi2EEESB_SB_EEENS5_IJSB_NSA_ILi0EEESW_EEEEENS5_IJNS4_10UnderscoreESZ_SZ_EEEEENS4_13SM90_TMA_LOADENS4_14ComposedLayoutINS4_7SwizzleILi3ELi4ELi3EEENS4_18smem_ptr_flag_bitsILi16EEENST_INS5_IJNSA_ILi8EEESG_EEENS5_IJSG_SB_EEEEEEEvNS4_8identityES12_S1C_vS1D_EENS_8epilogue10collective6detail29Sm90TmaWarpSpecializedAdapterINS1G_15DefaultEpilogueISI_SJ_SJ_NS1F_6thread17LinearCombinationISI_Li1EffLNS1K_9ScaleType4KindE0ELNS_15FloatRoundStyleE2ESI_EENS1_15EpilogueDefaultEEEEEvvEEEEvNT_6ParamsE:
[----:B------:R-:W0:Y:S01]  /*0000*/  LDC R1, c[0x0][0x28] ;  /* 0x00000a00ff017b82 */ /* 0x000e220000000800 */
[----:B------:R-:W1:Y:S01]  /*0010*/  S2R R18, SR_TID.X ;  /* 0x0000000000127919 */ /* 0x000e620000002100 */
[----:B------:R-:W-:Y:S01]  /*0020*/  ELECT P0, URZ, PT ;  /* 0x00000000003f782f */ /* 0x000fe20003800000 */
[----:B------:R-:W-:Y:S01]  /*0030*/  BSSY B0, `(.L_x_0) ;  /* 0x000000f000007945 */ /* 0x000fe20003800000 */
[--C-:B-1----:R-:W-:Y:S02]  /*0040*/  SHF.R.U32.HI R0, RZ, 0x5, R18.reuse ;  /* 0x00000005ff007819 */ /* 0x102fe40000011612 */
[----:B------:R-:W-:-:S03]  /*0050*/  SHF.R.U32.HI R22, RZ, 0x7, R18 ;  /* 0x00000007ff167819 */ /* 0x000fc60000011612 */
[----:B------:R-:W1:Y:S04]  /*0060*/  SHFL.IDX PT, R5, R0, RZ, 0x1f ;  /* 0x00001fff00057589 */ /* 0x000e6800000e0000 */
[----:B------:R2:W3:Y:S01]  /*0070*/  SHFL.IDX PT, R8, R22, RZ, 0x1f ;  /* 0x00001fff16087589 */ /* 0x0004e200000e0000 */
[----:B-1----:R-:W-:-:S13]  /*0080*/  ISETP.NE.OR P0, PT, R5, RZ, !P0 ;  /* 0x000000ff0500720c */ /* 0x002fda0004705670 */
[----:B0-23--:R-:W-:Y:S05]  /*0090*/  @P0 BRA `(.L_x_1) ;  /* 0x0000000000200947 */ /* 0x00dfea0003800000 */
[----:B------:R-:W-:Y:S02]  /*00a0*/  ULDC.64 UR4, c[0x0][0x198] ;  /* 0x0000660000047ab9 */ /* 0x000fe40000000a00 */
[----:B------:R-:W-:Y:S02]  /*00b0*/  UIADD3 UR6, UP0, UR4, 0xf0, URZ ;  /* 0x000000f004067890 */ /* 0x000fe4000ff1e03f */
[----:B------:R-:W-:Y:S02]  /*00c0*/  UIADD3 UR4, UP1, UR4, 0x1f0, URZ ;  /* 0x000001f004047890 */ /* 0x000fe4000ff3e03f */
[----:B------:R-:W-:Y:S02]  /*00d0*/  UIADD3.X UR7, URZ, UR5, URZ, UP0, !UPT ;  /* 0x000000053f077290 */ /* 0x000fe400087fe43f */
[----:B------:R-:W-:-:S07]  /*00e0*/  UIADD3.X UR5, URZ, UR5, URZ, UP1, !UPT ;  /* 0x000000053f057290 */ /* 0x000fce0008ffe43f */
[----:B------:R0:W-:Y:S02]  /*00f0*/  UTMACCTL.PF [UR6] ;  /* 0x00000000060079b9 */ /* 0x0001e40008040000 */
[----:B------:R0:W-:Y:S02]  /*0100*/  UTMACCTL.PF [UR4] ;  /* 0x00000000040079b9 */ /* 0x0001e40008040000 */
[----:B0-----:R-:W-:Y:S01]  /*0110*/  NOP ;  /* 0x0000000000007918 */ /* 0x001fe20000000000 */
.L_x_1:
[----:B------:R-:W-:Y:S05]  /*0120*/  BSYNC B0 ;  /* 0x0000000000007941 */ /* 0x000fea0003800000 */
.L_x_0:
[----:B------:R-:W0:Y:S02]  /*0130*/  SHFL.IDX PT, R2, R0, RZ, 0x1f ;  /* 0x00001fff00027589 */ /* 0x000e2400000e0000 */
[----:B0-----:R-:W-:-:S13]  /*0140*/  ISETP.NE.AND P0, PT, R2, RZ, PT ;  /* 0x000000ff0200720c */ /* 0x001fda0003f05270 */
[----:B------:R-:W-:Y:S05]  /*0150*/  @P0 BRA `(.L_x_2) ;  /* 0x0000000000600947 */ /* 0x000fea0003800000 */
[----:B------:R-:W0:Y:S01]  /*0160*/  S2UR UR8, SR_CgaCtaId ;  /* 0x00000000000879c3 */ /* 0x000e220000008800 */
[----:B------:R-:W-:Y:S01]  /*0170*/  UMOV UR4, 0x400 ;  /* 0x0000040000047882 */ /* 0x000fe20000000000 */
[----:B------:R-:W-:Y:S01]  /*0180*/  UMOV UR5, 0x1 ;  /* 0x0000000100057882 */ /* 0x000fe20000000000 */
[----:B------:R-:W-:Y:S01]  /*0190*/  UMOV UR6, 0x100 ;  /* 0x0000010000067882 */ /* 0x000fe20000000000 */
[----:B------:R-:W-:Y:S01]  /*01a0*/  ELECT P0, URZ, PT ;  /* 0x00000000003f782f */ /* 0x000fe20003800000 */
[----:B------:R-:W-:-:S04]  /*01b0*/  UIADD3 UR6, -UR6, 0x100000, URZ ;  /* 0x0010000006067890 */ /* 0x000fc8000fffe13f */
[----:B------:R-:W-:Y:S02]  /*01c0*/  USHF.L.U32 UR7, UR6, 0xb, URZ ;  /* 0x0000000b06077899 */ /* 0x000fe4000800063f */
[----:B------:R-:W-:Y:S02]  /*01d0*/  USHF.L.U32 UR6, UR6, 0x1, URZ ;  /* 0x0000000106067899 */ /* 0x000fe4000800063f */
[----:B0-----:R-:W-:Y:S02]  /*01e0*/  ULEA UR8, UR8, UR4, 0x18 ;  /* 0x0000000408087291 */ /* 0x001fe4000f8ec03f */
[----:B------:R-:W-:-:S04]  /*01f0*/  UIADD3 UR4, -UR5, 0x100000, URZ ;  /* 0x0010000005047890 */ /* 0x000fc8000fffe13f */
[----:B------:R-:W-:Y:S02]  /*0200*/  USHF.L.U32 UR5, UR4, 0xb, URZ ;  /* 0x0000000b04057899 */ /* 0x000fe4000800063f */
[----:B------:R-:W-:Y:S01]  /*0210*/  USHF.L.U32 UR4, UR4, 0x1, URZ ;  /* 0x0000000104047899 */ /* 0x000fe2000800063f */
[----:B------:R-:W0:Y:S11]  /*0220*/  FENCE.VIEW.ASYNC.S ;  /* 0x00000000000073c6 */ /* 0x000e360000000000 */
[----:B0-----:R0:W1:Y:S01]  /*0230*/  SYNCS.EXCH.64 URZ, [UR8], UR4 ;  /* 0x00000004083f75b2 */ /* 0x0010620008000100 */
[----:B------:R0:W2:Y:S01]  /*0240*/  SYNCS.EXCH.64 URZ, [UR8+0x28], UR6 ;  /* 0x00002806083f75b2 */ /* 0x0000a20008000100 */
[----:B------:R0:W3:Y:S01]  /*0250*/  SYNCS.EXCH.64 URZ, [UR8+0x8], UR4 ;  /* 0x00000804083f75b2 */ /* 0x0000e20008000100 */
[----:B------:R0:W4:Y:S01]  /*0260*/  SYNCS.EXCH.64 URZ, [UR8+0x30], UR6 ;  /* 0x00003006083f75b2 */ /* 0x0001220008000100 */
[----:B------:R0:W0:Y:S01]  /*0270*/  SYNCS.EXCH.64 URZ, [UR8+0x10], UR4 ;  /* 0x00001004083f75b2 */ /* 0x0000220008000100 */
[----:B------:R0:W0:Y:S01]  /*0280*/  SYNCS.EXCH.64 URZ, [UR8+0x38], UR6 ;  /* 0x00003806083f75b2 */ /* 0x0000220008000100 */
[----:B------:R0:W0:Y:S01]  /*0290*/  SYNCS.EXCH.64 URZ, [UR8+0x18], UR4 ;  /* 0x00001804083f75b2 */ /* 0x0000220008000100 */
[----:B------:R0:W0:Y:S01]  /*02a0*/  SYNCS.EXCH.64 URZ, [UR8+0x40], UR6 ;  /* 0x00004006083f75b2 */ /* 0x0000220008000100 */
[----:B------:R0:W0:Y:S01]  /*02b0*/  SYNCS.EXCH.64 URZ, [UR8+0x20], UR4 ;  /* 0x00002004083f75b2 */ /* 0x0000220008000100 */
[----:B------:R0:W0:Y:S01]  /*02c0*/  SYNCS.EXCH.64 URZ, [UR8+0x48], UR6 ;  /* 0x00004806083f75b2 */ /* 0x0000220008000100 */
[----:B------:R-:W-:Y:S01]  /*02d0*/  NOP ;  /* 0x0000000000007918 */ /* 0x000fe20000000000 */
.L_x_2:
[----:B------:R-:W5:Y:S01]  /*02e0*/  SHFL.IDX PT, R0, R0, RZ, 0x1f ;  /* 0x00001fff00007589 */ /* 0x000f6200000e0000 */
[----:B------:R-:W-:Y:S01]  /*02f0*/  ELECT P0, URZ, PT ;  /* 0x00000000003f782f */ /* 0x000fe20003800000 */
[----:B------:R-:W1:Y:S01]  /*0300*/  LDC R2, c[0x0][0x65c] ;  /* 0x00019700ff027b82 */ /* 0x000e620000000800 */
[----:B------:R-:W-:Y:S01]  /*0310*/  SHF.R.S32.HI R6, RZ, 0x1f, R5 ;  /* 0x0000001fff067819 */ /* 0x000fe20000011405 */
[----:B------:R-:W2:Y:S01]  /*0320*/  S2R R3, SR_CTAID.Y ;  /* 0x0000000000037919 */ /* 0x000ea20000002600 */
[----:B0-----:R-:W-:Y:S01]  /*0330*/  UMOV UR4, 0x20 ;  /* 0x0000002000047882 */ /* 0x001fe20000000000 */
[----:B------:R-:W-:Y:S01]  /*0340*/  ISETP.NE.AND P2, PT, R8, RZ, PT ;  /* 0x000000ff0800720c */ /* 0x000fe20003f45270 */
[----:B------:R-:W-:Y:S01]  /*0350*/  NOP ;  /* 0x0000000000007918 */ /* 0x000fe20000000000 */
[----:B------:R-:W0:Y:S01]  /*0360*/  S2R R4, SR_CTAID.X ;  /* 0x0000000000047919 */ /* 0x000e220000002500 */
[----:B------:R-:W-:Y:S01]  /*0370*/  LEA.HI R6, R6, R5, RZ, 0x2 ;  /* 0x0000000506067211 */ /* 0x000fe200078f10ff */
[----:B------:R-:W-:Y:S01]  /*0380*/  NOP ;  /* 0x0000000000007918 */ /* 0x000fe20000000000 */
[----:B-----5:R-:W-:-:S02]  /*0390*/  ISETP.NE.OR P0, PT, R0, RZ, !P0 ;  /* 0x000000ff0000720c */ /* 0x020fc40004705670 */
[----:B-1----:R-:W-:-:S04]  /*03a0*/  ISETP.NE.AND P3, PT, R2, 0x1, PT ;  /* 0x000000010200780c */ /* 0x002fc80003f65270 */
[----:B------:R-:W-:Y:S02]  /*03b0*/  P2R R0, PR, RZ, 0x8 ;  /* 0x00000008ff007803 */ /* 0x000fe40000000000 */
[----:B------:R-:W-:-:S05]  /*03c0*/  LOP3.LUT R0, R6, 0xfffffffc, RZ, 0xc0, !PT ;  /* 0xfffffffc06007812 */ /* 0x000fca00078ec0ff */
[----:B------:R-:W-:Y:S01]  /*03d0*/  VOTEU.ALL UP0, P0 ;  /* 0x00000000003f7886 */ /* 0x000fe20000000000 */
[----:B------:R-:W-:Y:S01]  /*03e0*/  IMAD.IADD R0, R5, 0x1, -R0 ;  /* 0x0000000105007824 */ /* 0x000fe200078e0a00 */
[----:B------:R-:W0:Y:S01]  /*03f0*/  @P3 LDC R17, c[0x0][0x10] ;  /* 0x00000400ff113b82 */ /* 0x000e220000000800 */
[----:B------:R-:W-:Y:S01]  /*0400*/  VOTEU.ALL UP1, P0 ;  /* 0x00000000003f7886 */ /* 0x000fe20000020000 */
[----:B--2---:R-:W-:Y:S01]  /*0410*/  @P3 IMAD.MOV.U32 R6, RZ, RZ, R3 ;  /* 0x000000ffff063224 */ /* 0x004fe200078e0003 */
[----:B------:R-:W-:Y:S01]  /*0420*/  @!UP0 UMOV UR6, 0x400 ;  /* 0x0000040000068882 */ /* 0x000fe20000000000 */
[----:B------:R-:W-:-:S04]  /*0430*/  @!UP0 UIADD3 UR4, -UR4, 0x100000, URZ ;  /* 0x0010000004048890 */ /* 0x000fc8000fffe13f */
[----:B------:R-:W-:Y:S02]  /*0440*/  @!UP0 USHF.L.U32 UR5, UR4, 0xb, URZ ;  /* 0x0000000b04058899 */ /* 0x000fe4000800063f */
[----:B------:R-:W-:Y:S01]  /*0450*/  @!UP0 USHF.L.U32 UR4, UR4, 0x1, URZ ;  /* 0x0000000104048899 */ /* 0x000fe2000800063f */
[----:B------:R-:W-:Y:S02]  /*0460*/  @P3 IMAD.MOV.U32 R7, RZ, RZ, RZ ;  /* 0x000000ffff073224 */ /* 0x000fe400078e00ff */
[----:B------:R-:W-:Y:S01]  /*0470*/  IMAD.MOV.U32 R5, RZ, RZ, RZ ;  /* 0x000000ffff057224 */ /* 0x000fe200078e00ff */
[----:B------:R-:W1:Y:S01]  /*0480*/  @!UP0 S2UR UR7, SR_CgaCtaId ;  /* 0x00000000000789c3 */ /* 0x000e620000008800 */
[----:B------:R-:W-:-:S07]  /*0490*/  @P3 IMAD.MOV.U32 R11, RZ, RZ, RZ ;  /* 0x000000ffff0b3224 */ /* 0x000fce00078e00ff */
[----:B------:R-:W2:Y:S01]  /*04a0*/  @!P3 LDC R9, c[0x0][0xc] ;  /* 0x00000300ff09bb82 */ /* 0x000ea20000000800 */
[----:B0-----:R-:W-:-:S04]  /*04b0*/  @P3 IMAD.WIDE.U32 R16, R4, R17, R6 ;  /* 0x0000001104103225 */ /* 0x001fc800078e0006 */
[----:B------:R-:W-:Y:S01]  /*04c0*/  @P3 IMAD.IADD R17, R17, 0x1, R11 ;  /* 0x0000000111113824 */ /* 0x000fe200078e020b */
[----:B-1----:R-:W-:Y:S01]  /*04d0*/  @!UP0 ULEA UR6, UR7, UR6, 0x18 ;  /* 0x0000000607068291 */ /* 0x002fe2000f8ec03f */
[----:B------:R-:W-:Y:S01]  /*04e0*/  VOTEU.ALL UP0, P0 ;  /* 0x00000000003f7886 */ /* 0x000fe20000000000 */
[----:B------:R-:W-:-:S04]  /*04f0*/  ISETP.NE.AND P0, PT, R0, 0x3, PT ;  /* 0x000000030000780c */ /* 0x000fc80003f05270 */
[----:B------:R-:W-:Y:S01]  /*0500*/  ISETP.EQ.OR P0, PT, R0, RZ, !P0 ;  /* 0x000000ff0000720c */ /* 0x000fe20004702670 */
[----:B--2---:R-:W-:-:S03]  /*0510*/  @!P3 IMAD.WIDE.U32 R6, R9, R3, R4 ;  /* 0x000000030906b225 */ /* 0x004fc600078e0004 */
[C---:B------:R-:W-:Y:S01]  /*0520*/  ISETP.EQ.AND P0, PT, R8.reuse, RZ, P0 ;  /* 0x000000ff0800720c */ /* 0x040fe20000702270 */
[----:B------:R-:W-:Y:S01]  /*0530*/  VIADD R8, R8, 0xffffffff ;  /* 0xffffffff08087836 */ /* 0x000fe20000000000 */
[----:B------:R-:W0:Y:S02]  /*0540*/  FENCE.VIEW.ASYNC.S ;  /* 0x00000000000073c6 */ /* 0x000e240000000000 */
[----:B0-----:R0:W3:Y:S01]  /*0550*/  @!UP0 SYNCS.EXCH.64 URZ, [UR6+0x60], UR4 ;  /* 0x00006004063f85b2 */ /* 0x0010e20008000100 */
[----:B------:R-:W-:Y:S01]  /*0560*/  @!P3 IMAD.MOV.U32 R16, RZ, RZ, R6 ;  /* 0x000000ffff10b224 */ /* 0x000fe200078e0006 */
[----:B------:R-:W-:Y:S01]  /*0570*/  SEL R19, RZ, 0x1, !P0 ;  /* 0x00000001ff137807 */ /* 0x000fe20004000000 */
[----:B------:R-:W-:Y:S01]  /*0580*/  @!P3 IMAD.MOV.U32 R17, RZ, RZ, R7 ;  /* 0x000000ffff11b224 */ /* 0x000fe200078e0007 */
[----:B------:R-:W-:-:S04]  /*0590*/  ISETP.GE.U32.AND P1, PT, R8, 0x2, PT ;  /* 0x000000020800780c */ /* 0x000fc80003f26070 */
[----:B------:R-:W-:Y:S01]  /*05a0*/  SEL R19, R19, 0x2, P1 ;  /* 0x0000000213137807 */ /* 0x000fe20000800000 */
[----:B------:R0:W3:Y:S01]  /*05b0*/  @!UP1 SYNCS.EXCH.64 URZ, [UR6+0x68], UR4 ;  /* 0x00006804063f95b2 */ /* 0x0000e20008000100 */
[----:B------:R-:W-:Y:S01]  /*05c0*/  NOP ;  /* 0x0000000000007918 */ /* 0x000fe20000000000 */
[----:B---34-:R-:W-:Y:S06]  /*05d0*/  BAR.SYNC.DEFER_BLOCKING 0x0 ;  /* 0x0000000000007b1d */ /* 0x018fec0000010000 */
[----:B------:R-:W-:Y:S05]  /*05e0*/  @!P2 BRA `(.L_x_3) ;  /* 0x00000040001ca947 */ /* 0x000fea0003800000 */
[----:B------:R-:W-:-:S13]  /*05f0*/  ISETP.GT.U32.AND P0, PT, R8, 0x1, PT ;  /* 0x000000010800780c */ /* 0x000fda0003f04070 */
[----:B0-----:R-:W-:Y:S05]  /*0600*/  @P0 EXIT ;  /* 0x000000000000094d */ /* 0x001fea0003800000 */
[----:B------:R-:W-:Y:S01]  /*0610*/  ULDC.64 UR4, c[0x0][0x650] ;  /* 0x0001940000047ab9 */ /* 0x000fe20000000a00 */
[----:B------:R-:W-:Y:S01]  /*0620*/  PRMT R0, RZ, 0x7610, R0 ;  /* 0x00007610ff007816 */ /* 0x000fe20000000000 */
[----:B------:R-:W-:Y:S01]  /*0630*/  IMAD.MOV.U32 R58, RZ, RZ, -0x1 ;  /* 0xffffffffff3a7424 */ /* 0x000fe200078e00ff */
[----:B------:R-:W-:Y:S01]  /*0640*/  ISETP.GE.U32.AND P0, PT, R16, UR4, PT ;  /* 0x0000000410007c0c */ /* 0x000fe2000bf06070 */
[----:B------:R-:W-:Y:S02]  /*0650*/  IMAD.MOV.U32 R59, RZ, RZ, -0x1 ;  /* 0xffffffffff3b7424 */ /* 0x000fe400078e00ff */
[----:B------:R-:W-:Y:S01]  /*0660*/  IMAD.MOV.U32 R57, RZ, RZ, -0x1 ;  /* 0xffffffffff397424 */ /* 0x000fe200078e00ff */
[----:B------:R-:W-:-:S13]  /*0670*/  ISETP.GE.U32.AND.EX P0, PT, R17, UR5, PT, P0 ;  /* 0x0000000511007c0c */ /* 0x000fda000bf06100 */
[----:B------:R-:W-:Y:S05]  /*0680*/  @P0 BRA `(.L_x_4) ;  /* 0x0000000400540947 */ /* 0x000fea0003800000 */
[----:B------:R-:W0:Y:S01]  /*0690*/  LDC.64 R14, c[0x0][0x628] ;  /* 0x00018a00ff0e7b82 */ /* 0x000e220000000a00 */
[----:B------:R-:W-:Y:S02]  /*06a0*/  IMAD.MOV.U32 R6, RZ, RZ, R16 ;  /* 0x000000ffff067224 */ /* 0x000fe400078e0010 */
[----:B------:R-:W-:-:S05]  /*06b0*/  IMAD.MOV.U32 R7, RZ, RZ, R17 ;  /* 0x000000ffff077224 */ /* 0x000fca00078e0011 */
[----:B------:R-:W1:Y:S08]  /*06c0*/  LDC R0, c[0x0][0x630] ;  /* 0x00018c00ff007b82 */ /* 0x000e700000000800 */
[----:B------:R-:W2:Y:S01]  /*06d0*/  LDC.64 R20, c[0x0][0x620] ;  /* 0x00018800ff147b82 */ /* 0x000ea20000000a00 */
[----:B0-----:R-:W-:-:S04]  /*06e0*/  ISETP.NE.U32.AND P0, PT, R14, RZ, PT ;  /* 0x000000ff0e00720c */ /* 0x001fc80003f05070 */
[----:B------:R-:W-:-:S13]  /*06f0*/  ISETP.NE.AND.EX P0, PT, R15, RZ, PT, P0 ;  /* 0x000000ff0f00720c */ /* 0x000fda0003f05300 */
[----:B-12---:R-:W-:Y:S05]  /*0700*/  @!P0 BRA `(.L_x_5) ;  /* 0x0000000000288947 */ /* 0x006fea0003800000 */
[----:B------:R-:W0:Y:S02]  /*0710*/  LDC R11, c[0x0][0x634] ;  /* 0x00018d00ff0b7b82 */ /* 0x000e240000000800 */
[----:B0-----:R-:W-:-:S05]  /*0720*/  IADD3 R11, P0, R16, R11, RZ ;  /* 0x0000000b100b7210 */ /* 0x001fca0007f1e0ff */
[----:B------:R-:W-:-:S04]  /*0730*/  IMAD.X R13, RZ, RZ, R17, P0 ;  /* 0x000000ffff0d7224 */ /* 0x000fc800000e0611 */
[----:B------:R-:W-:-:S04]  /*0740*/  IMAD.WIDE.U32 R6, R13, R14, RZ ;  /* 0x0000000e0d067225 */ /* 0x000fc800078e00ff */
[----:B------:R-:W-:-:S04]  /*0750*/  IMAD.WIDE.U32 R8, P0, R11, R15, R6 ;  /* 0x0000000f0b087225 */ /* 0x000fc80007800006 */
[----:B------:R-:W-:-:S04]  /*0760*/  IMAD.WIDE.U32 R6, R11, R14, RZ ;  /* 0x0000000e0b067225 */ /* 0x000fc800078e00ff */
[----:B------:R-:W-:Y:S01]  /*0770*/  IMAD.X R11, RZ, RZ, RZ, P0 ;  /* 0x000000ffff0b7224 */ /* 0x000fe200000e06ff */
[----:B------:R-:W-:Y:S01]  /*0780*/  IADD3 RZ, P0, R7, R8, RZ ;  /* 0x0000000807ff7210 */ /* 0x000fe20007f1e0ff */
[----:B------:R-:W-:-:S04]  /*0790*/  IMAD.MOV.U32 R10, RZ, RZ, R9 ;  /* 0x000000ffff0a7224 */ /* 0x000fc800078e0009 */
[----:B------:R-:W-:-:S08]  /*07a0*/  IMAD.WIDE.U32.X R6, R13, R15, R10, P0 ;  /* 0x0000000f0d067225 */ /* 0x000fd000000e040a */
.L_x_5:
[-CC-:B------:R-:W-:Y:S01]  /*07b0*/  SHF.R.U64 R57, R6, R0.reuse, R7.reuse ;  /* 0x0000000006397219 */ /* 0x180fe20000001207 */
[----:B------:R-:W0:Y:S01]  /*07c0*/  LDC R10, c[0x0][0x618] ;  /* 0x00018600ff0a7b82 */ /* 0x000e220000000800 */
[----:B------:R-:W-:Y:S01]  /*07d0*/  SHF.R.U32.HI R5, RZ, R0, R7 ;  /* 0x00000000ff057219 */ /* 0x000fe20000011607 */
[----:B------:R-:W-:Y:S01]  /*07e0*/  ULDC UR4, c[0x0][0x150] ;  /* 0x0000540000047ab9 */ /* 0x000fe20000000800 */
[----:B------:R-:W-:Y:S02]  /*07f0*/  IADD3 R9, P0, RZ, -R57, RZ ;  /* 0x80000039ff097210 */ /* 0x000fe40007f1e0ff */
[----:B------:R-:W-:-:S03]  /*0800*/  I2FP.F32.U32 R0, R4 ;  /* 0x0000000400007245 */ /* 0x000fc60000201000 */
[----:B------:R-:W1:Y:S01]  /*0810*/  LDC.64 R28, c[0x0][0x640] ;  /* 0x00019000ff1c7b82 */ /* 0x000e620000000a00 */
[----:B------:R-:W-:Y:S02]  /*0820*/  IMAD.X R11, RZ, RZ, ~R5, P0 ;  /* 0x000000ffff0b7224 */ /* 0x000fe400000e0e05 */
[----:B------:R-:W-:Y:S01]  /*0830*/  FMUL R0, R0, UR4 ;  /* 0x0000000400007c20 */ /* 0x000fe20008400000 */
[----:B------:R-:W-:Y:S01]  /*0840*/  IMAD.WIDE.U32 R6, R9, R20, R16 ;  /* 0x0000001409067225 */ /* 0x000fe200078e0010 */
[----:B------:R-:W-:-:S03]  /*0850*/  ULDC UR4, c[0x0][0x154] ;  /* 0x0000550000047ab9 */ /* 0x000fc60000000800 */
[----:B------:R-:W-:Y:S01]  /*0860*/  IMAD R8, R11, R20, RZ ;  /* 0x000000140b087224 */ /* 0x000fe200078e02ff */
[----:B------:R-:W2:Y:S01]  /*0870*/  LDC R5, c[0x0][0x144] ;  /* 0x00005100ff057b82 */ /* 0x000ea20000000800 */
[----:B------:R-:W3:Y:S02]  /*0880*/  F2I.U32.TRUNC.NTZ R0, R0 ;  /* 0x0000000000007305 */ /* 0x000ee4000020f000 */
[----:B------:R-:W-:-:S04]  /*0890*/  IMAD R9, R9, R21, R8 ;  /* 0x0000001509097224 */ /* 0x000fc800078e0208 */
[----:B------:R-:W-:Y:S01]  /*08a0*/  IMAD.IADD R7, R7, 0x1, R9 ;  /* 0x0000000107077824 */ /* 0x000fe200078e0209 */
[----:B------:R-:W4:Y:S01]  /*08b0*/  LDC R12, c[0x0][0x608] ;  /* 0x00018200ff0c7b82 */ /* 0x000f220000000800 */
[----:B------:R-:W-:-:S03]  /*08c0*/  IMAD.MOV.U32 R9, RZ, RZ, -0x1 ;  /* 0xffffffffff097424 */ /* 0x000fc600078e00ff */
[-CC-:B0-----:R-:W-:Y:S02]  /*08d0*/  SHF.R.U64 R20, R6, R10.reuse, R7.reuse ;  /* 0x0000000a06147219 */ /* 0x181fe40000001207 */
[----:B------:R-:W-:Y:S02]  /*08e0*/  I2FP.F32.U32 R6, R3 ;  /* 0x0000000300067245 */ /* 0x000fe40000201000 */
[----:B------:R-:W0:Y:S01]  /*08f0*/  LDC R26, c[0x0][0x658] ;  /* 0x00019600ff1a7b82 */ /* 0x000e220000000800 */
[----:B-1----:R-:W-:Y:S01]  /*0900*/  ISETP.NE.U32.AND P0, PT, R28, RZ, PT ;  /* 0x000000ff1c00720c */ /* 0x002fe20003f05070 */
[----:B---3--:R-:W-:Y:S01]  /*0910*/  IMAD.MOV R8, RZ, RZ, -R0 ;  /* 0x000000ffff087224 */ /* 0x008fe200078e0a00 */
[----:B------:R-:W-:Y:S01]  /*0920*/  SHF.R.U32.HI R7, RZ, R10, R7 ;  /* 0x0000000aff077219 */ /* 0x000fe20000011607 */
[----:B------:R-:W-:Y:S01]  /*0930*/  FMUL R6, R6, UR4 ;  /* 0x0000000406067c20 */ /* 0x000fe20008400000 */
[----:B------:R-:W-:-:S03]  /*0940*/  ISETP.NE.AND.EX P0, PT, R29, RZ, PT, P0 ;  /* 0x000000ff1d00720c */ /* 0x000fc60003f05300 */
[----:B------:R-:W1:Y:S01]  /*0950*/  LDC R14, c[0x0][0x148] ;  /* 0x00005200ff0e7b82 */ /* 0x000e620000000800 */
[----:B--2---:R-:W-:-:S07]  /*0960*/  IMAD R0, R5, R8, R4 ;  /* 0x0000000805007224 */ /* 0x004fce00078e0204 */
[----:B------:R-:W2:Y:S01]  /*0970*/  LDC R24, c[0x0][0x600] ;  /* 0x00018000ff187b82 */ /* 0x000ea20000000800 */
[-CC-:B----4-:R-:W-:Y:S02]  /*0980*/  SHF.R.U64 R30, R20, R12.reuse, R7.reuse ;  /* 0x0000000c141e7219 */ /* 0x190fe40000001207 */
[----:B------:R-:W-:Y:S01]  /*0990*/  SHF.R.U32.HI R5, RZ, R12, R7 ;  /* 0x0000000cff057219 */ /* 0x000fe20000011607 */
[----:B------:R-:W-:Y:S01]  /*09a0*/  IMAD.MOV.U32 R7, RZ, RZ, 0x1 ;  /* 0x00000001ff077424 */ /* 0x000fe200078e00ff */
[----:B------:R3:W4:Y:S03]  /*09b0*/  F2I.U32.TRUNC.NTZ R12, R6 ;  /* 0x00000006000c7305 */ /* 0x000726000020f000 */
[----:B------:R-:W1:Y:S01]  /*09c0*/  LDC R15, c[0x0][0x648] ;  /* 0x00019200ff0f7b82 */ /* 0x000e620000000800 */
[-C--:B0-----:R-:W-:Y:S02]  /*09d0*/  SHF.L.U32 R4, R9, R26.reuse, RZ ;  /* 0x0000001a09047219 */ /* 0x081fe400000006ff */
[----:B------:R-:W-:-:S02]  /*09e0*/  SHF.R.U64 R32, R30, R26, R5 ;  /* 0x0000001a1e207219 */ /* 0x000fc40000001205 */
[----:B------:R-:W-:Y:S02]  /*09f0*/  LOP3.LUT R11, RZ, R4, RZ, 0x33, !PT ;  /* 0x00000004ff0b7212 */ /* 0x000fe400078e33ff */
[-C--:B------:R-:W-:Y:S01]  /*0a00*/  SHF.R.U32.HI R5, RZ, R26.reuse, R5 ;  /* 0x0000001aff057219 */ /* 0x080fe20000011605 */
[----:B------:R-:W0:Y:S01]  /*0a10*/  LDC R21, c[0x0][0x638] ;  /* 0x00018e00ff157b82 */ /* 0x000e220000000800 */
[----:B------:R-:W-:Y:S01]  /*0a20*/  SHF.L.U32 R10, R7, R26, RZ ;  /* 0x0000001a070a7219 */ /* 0x000fe200000006ff */
[----:B------:R-:W-:-:S06]  /*0a30*/  IMAD.MOV.U32 R4, RZ, RZ, R32 ;  /* 0x000000ffff047224 */ /* 0x000fcc00078e0020 */
[----:B------:R-:W0:Y:S01]  /*0a40*/  LDC R58, c[0x0][0x610] ;  /* 0x00018400ff3a7b82 */ /* 0x000e220000000800 */
[----:B---34-:R-:W-:Y:S05]  /*0a50*/  @!P0 BRA `(.L_x_6) ;  /* 0x0000000000288947 */ /* 0x018fea0003800000 */
[----:B------:R-:W3:Y:S02]  /*0a60*/  LDC R9, c[0x0][0x64c] ;  /* 0x00019300ff097b82 */ /* 0x000ee40000000800 */
[----:B---3--:R-:W-:-:S05]  /*0a70*/  IADD3 R9, P0, R32, R9, RZ ;  /* 0x0000000920097210 */ /* 0x008fca0007f1e0ff */
        /* <DEDUP_REMOVED lines=8> */
.L_x_6:
[----:B-1----:R-:W-:Y:S01]  /*0b00*/  SHF.R.U64 R4, R4, R15, R5 ;  /* 0x0000000f04047219 */ /* 0x002fe20000001205 */
[----:B--2---:R-:W-:Y:S01]  /*0b10*/  VIADD R5, R24, 0xffffffff ;  /* 0xffffffff18057836 */ /* 0x004fe20000000000 */
[----:B------:R-:W-:Y:S01]  /*0b20*/  LOP3.LUT R11, R30, R11, RZ, 0xc0, !PT ;  /* 0x0000000b1e0b7212 */ /* 0x000fe200078ec0ff */
[----:B------:R-:W-:Y:S02]  /*0b30*/  IMAD.MOV R12, RZ, RZ, -R12 ;  /* 0x000000ffff0c7224 */ /* 0x000fe400078e0a0c */
[----:B------:R-:W-:Y:S01]  /*0b40*/  IMAD.MOV R6, RZ, RZ, -R4 ;  /* 0x000000ffff067224 */ /* 0x000fe200078e0a04 */
[----:B------:R-:W-:Y:S01]  /*0b50*/  LOP3.LUT R5, R20, R5, RZ, 0xc0, !PT ;  /* 0x0000000514057212 */ /* 0x000fe200078ec0ff */
[----:B------:R-:W-:Y:S02]  /*0b60*/  @P3 IMAD R0, R14, R12, R3 ;  /* 0x0000000c0e003224 */ /* 0x000fe400078e0203 */
[----:B------:R-:W-:Y:S02]  /*0b70*/  IMAD R11, R10, R4, R11 ;  /* 0x000000040a0b7224 */ /* 0x000fe400078e020b */
[----:B0-----:R-:W-:-:S02]  /*0b80*/  IMAD R3, R6, R21, R32 ;  /* 0x0000001506037224 */ /* 0x001fc400078e0220 */
[----:B------:R-:W-:Y:S02]  /*0b90*/  IMAD R58, R11, R58, R0 ;  /* 0x0000003a0b3a7224 */ /* 0x000fe400078e0200 */
[----:B------:R-:W-:Y:S02]  /*0ba0*/  IMAD R3, R3, R24, R5 ;  /* 0x0000001803037224 */ /* 0x000fe400078e0205 */
[----:B------:R-:W-:-:S03]  /*0bb0*/  IMAD.MOV.U32 R0, RZ, RZ, 0x1 ;  /* 0x00000001ff007424 */ /* 0x000fc600078e00ff */
[----:B------:R-:W-:Y:S02]  /*0bc0*/  SEL R59, R3, R58, !P3 ;  /* 0x0000003a033b7207 */ /* 0x000fe40005800000 */
[----:B------:R-:W-:-:S07]  /*0bd0*/  SEL R58, R58, R3, !P3 ;  /* 0x000000033a3a7207 */ /* 0x000fce0005800000 */
.L_x_4:
[----:B------:R-:W-:-:S08]  /*0be0*/  NOP ;  /* 0x0000000000007918 */ /* 0x000fd00000000000 */
[----:B------:R-:W0:Y:S02]  /*0bf0*/  USETMAXREG.TRY_ALLOC.CTAPOOL UP0, 0xe8 ;  /* 0x000000e8000079c8 */ /* 0x000e240008000600 */
[----:B0-----:R-:W-:-:S13]  /*0c00*/  PLOP3.LUT P0, PT, PT, PT, UP0, 0x80, 0x0 ;  /* 0x000000000000781c */ /* 0x001fda0003f0f008 */
[----:B------:R-:W-:Y:S05]  /*0c10*/  @!P0 BRA `(.L_x_4) ;  /* 0xfffffffc00f08947 */ /* 0x000fea000383ffff */
[----:B------:R-:W-:Y:S01]  /*0c20*/  ULDC.64 UR4, c[0x0][0x598] ;  /* 0x0001660000047ab9 */ /* 0x000fe20000000a00 */
[----:B------:R-:W-:Y:S01]  /*0c30*/  ULDC.64 UR36, c[0x0][0x208] ;  /* 0x0000820000247ab9 */ /* 0x000fe20000000a00 */
[----:B------:R-:W-:-:S04]  /*0c40*/  ISETP.NE.U32.AND P0, PT, RZ, UR4, PT ;  /* 0x00000004ff007c0c */ /* 0x000fc8000bf05070 */
[----:B------:R-:W-:-:S13]  /*0c50*/  ISETP.NE.AND.EX P0, PT, RZ, UR5, PT, P0 ;  /* 0x00000005ff007c0c */ /* 0x000fda000bf05300 */
[----:B------:R-:W-:Y:S05]  /*0c60*/  @!P0 BRA `(.L_x_7) ;  /* 0x00000000001c8947 */ /* 0x000fea0003800000 */
[----:B------:R-:W0:Y:S02]  /*0c70*/  LDC.64 R4, c[0x0][0x598] ;  /* 0x00016600ff047b82 */ /* 0x000e240000000a00 */
[----:B0-----:R-:W2:Y:S02]  /*0c80*/  LDG.E.64 R4, desc[UR36][R4.64] ;  /* 0x0000002404047981 */ /* 0x001ea4000c1e1b00 */
[----:B--2---:R-:W-:-:S04]  /*0c90*/  ISETP.NE.U32.AND P0, PT, R4, RZ, PT ;  /* 0x000000ff0400720c */ /* 0x004fc80003f05070 */
[----:B------:R-:W-:-:S13]  /*0ca0*/  ISETP.NE.AND.EX P0, PT, R5, RZ, PT, P0 ;  /* 0x000000ff0500720c */ /* 0x000fda0003f05300 */
[----:B------:R-:W-:Y:S05]  /*0cb0*/  @!P0 BRA `(.L_x_7) ;  /* 0x0000000000088947 */ /* 0x000fea0003800000 */
[----:B------:R0:W5:Y:S01]  /*0cc0*/  LD.E R23, desc[UR36][R4.64] ;  /* 0x0000002404177980 */ /* 0x000162000c101900 */
[----:B------:R-:W-:Y:S05]  /*0cd0*/  BRA `(.L_x_8) ;  /* 0x0000000000247947 */ /* 0x000fea0003800000 */
.L_x_7:
[----:B------:R-:W-:Y:S02]  /*0ce0*/  ULDC.64 UR4, c[0x0][0x588] ;  /* 0x0001620000047ab9 */ /* 0x000fe40000000a00 */
[----:B------:R-:W-:-:S04]  /*0cf0*/  ISETP.NE.U32.AND P0, PT, RZ, UR4, PT ;  /* 0x00000004ff007c0c */ /* 0x000fc8000bf05070 */
[----:B------:R-:W-:-:S13]  /*0d00*/  ISETP.NE.AND.EX P0, PT, RZ, UR5, PT, P0 ;  /* 0x00000005ff007c0c */ /* 0x000fda000bf05300 */
[----:B------:R-:W-:Y:S05]  /*0d10*/  @!P0 BRA `(.L_x_9) ;  /* 0x00000000000c8947 */ /* 0x000fea0003800000 */
[----:B------:R-:W0:Y:S02]  /*0d20*/  LDC.64 R4, c[0x0][0x588] ;  /* 0x00016200ff047b82 */ /* 0x000e240000000a00 */
[----:B0-----:R1:W5:Y:S01]  /*0d30*/  LDG.E R23, desc[UR36][R4.64] ;  /* 0x0000002404177981 */ /* 0x001362000c1e1900 */
[----:B------:R-:W-:Y:S05]  /*0d40*/  BRA `(.L_x_8) ;  /* 0x0000000000087947 */ /* 0x000fea0003800000 */
.L_x_9:
[----:B------:R-:W-:Y:S02]  /*0d50*/  ULDC UR4, c[0x0][0x580] ;  /* 0x0001600000047ab9 */ /* 0x000fe40000000800 */
[----:B------:R-:W-:-:S07]  /*0d60*/  IMAD.U32 R23, RZ, RZ, UR4 ;  /* 0x00000004ff177e24 */ /* 0x000fce000f8e00ff */
.L_x_8:
[----:B------:R-:W-:Y:S02]  /*0d70*/  ULDC.64 UR4, c[0x0][0x5a0] ;  /* 0x0001680000047ab9 */ /* 0x000fe40000000a00 */
[----:B------:R-:W-:-:S04]  /*0d80*/  ISETP.NE.U32.AND P0, PT, RZ, UR4, PT ;  /* 0x00000004ff007c0c */ /* 0x000fc8000bf05070 */
[----:B------:R-:W-:-:S13]  /*0d90*/  ISETP.NE.AND.EX P0, PT, RZ, UR5, PT, P0 ;  /* 0x00000005ff007c0c */ /* 0x000fda000bf05300 */
[----:B------:R-:W-:Y:S05]  /*0da0*/  @!P0 BRA `(.L_x_10) ;  /* 0x00000000001c8947 */ /* 0x000fea0003800000 */
[----:B01----:R-:W0:Y:S02]  /*0db0*/  LDC.64 R4, c[0x0][0x5a0] ;  /* 0x00016800ff047b82 */ /* 0x003e240000000a00 */
[----:B0-----:R-:W2:Y:S02]  /*0dc0*/  LDG.E.64 R4, desc[UR36][R4.64] ;  /* 0x0000002404047981 */ /* 0x001ea4000c1e1b00 */
[----:B--2---:R-:W-:-:S04]  /*0dd0*/  ISETP.NE.U32.AND P0, PT, R4, RZ, PT ;  /* 0x000000ff0400720c */ /* 0x004fc80003f05070 */
[----:B------:R-:W-:-:S13]  /*0de0*/  ISETP.NE.AND.EX P0, PT, R5, RZ, PT, P0 ;  /* 0x000000ff0500720c */ /* 0x000fda0003f05300 */
[----:B------:R-:W-:Y:S05]  /*0df0*/  @!P0 BRA `(.L_x_10) ;  /* 0x0000000000088947 */ /* 0x000fea0003800000 */
[----:B------:R0:W5:Y:S01]  /*0e00*/  LD.E R56, desc[UR36][R4.64] ;  /* 0x0000002404387980 */ /* 0x000162000c101900 */
[----:B------:R-:W-:Y:S05]  /*0e10*/  BRA `(.L_x_11) ;  /* 0x0000000000247947 */ /* 0x000fea0003800000 */
.L_x_10:
[----:B------:R-:W-:Y:S02]  /*0e20*/  ULDC.64 UR4, c[0x0][0x590] ;  /* 0x0001640000047ab9 */ /* 0x000fe40000000a00 */
[----:B------:R-:W-:-:S04]  /*0e30*/  ISETP.NE.U32.AND P0, PT, RZ, UR4, PT ;  /* 0x00000004ff007c0c */ /* 0x000fc8000bf05070 */
[----:B------:R-:W-:-:S13]  /*0e40*/  ISETP.NE.AND.EX P0, PT, RZ, UR5, PT, P0 ;  /* 0x00000005ff007c0c */ /* 0x000fda000bf05300 */
[----:B------:R-:W-:Y:S05]  /*0e50*/  @!P0 BRA `(.L_x_12) ;  /* 0x00000000000c8947 */ /* 0x000fea0003800000 */
[----:B01----:R-:W0:Y:S02]  /*0e60*/  LDC.64 R4, c[0x0][0x590] ;  /* 0x00016400ff047b82 */ /* 0x003e240000000a00 */
[----:B0-----:R1:W5:Y:S01]  /*0e70*/  LDG.E R56, desc[UR36][R4.64] ;  /* 0x0000002404387981 */ /* 0x001362000c1e1900 */
[----:B------:R-:W-:Y:S05]  /*0e80*/  BRA `(.L_x_11) ;  /* 0x0000000000087947 */ /* 0x000fea0003800000 */
.L_x_12:
[----:B------:R-:W-:Y:S02]  /*0e90*/  ULDC UR4, c[0x0][0x584] ;  /* 0x0001610000047ab9 */ /* 0x000fe40000000800 */
[----:B------:R-:W-:-:S07]  /*0ea0*/  IMAD.U32 R56, RZ, RZ, UR4 ;  /* 0x00000004ff387e24 */ /* 0x000fce000f8e00ff */
.L_x_11:
[----:B------:R-:W-:-:S13]  /*0eb0*/  LOP3.LUT P0, RZ, R0, 0xff, RZ, 0xc0, !PT ;  /* 0x000000ff00ff7812 */ /* 0x000fda000780c0ff */
[----:B------:R-:W-:Y:S05]  /*0ec0*/  @!P0 EXIT ;  /* 0x000000000000894d */ /* 0x000fea0003800000 */
[----:B------:R-:W-:Y:S01]  /*0ed0*/  ULDC UR4, c[0x0][0x28c] ;  /* 0x0000a30000047ab9 */ /* 0x000fe20000000800 */
[----:B------:R-:W-:Y:S01]  /*0ee0*/  LOP3.LUT R62, R19, 0x1, RZ, 0xfc, !PT ;  /* 0x00000001133e7812 */ /* 0x000fe200078efcff */
[----:B------:R-:W-:Y:S01]  /*0ef0*/  UIADD3 UR4, UR4, 0x3f, URZ ;  /* 0x0000003f04047890 */ /* 0x000fe2000fffe03f */
[----:B------:R-:W-:Y:S01]  /*0f00*/  UMOV UR38, URZ ;  /* 0x0000003f00267c82 */ /* 0x000fe20008000000 */
[----:B------:R-:W-:Y:S02]  /*0f10*/  UMOV UR39, URZ ;  /* 0x0000003f00277c82 */ /* 0x000fe40008000000 */
[----:B------:R-:W-:-:S04]  /*0f20*/  USHF.R.S32.HI UR5, URZ, 0x1f, UR4 ;  /* 0x0000001f3f057899 */ /* 0x000fc80008011404 */
[----:B------:R-:W-:-:S04]  /*0f30*/  ULEA.HI UR5, UR5, UR4, URZ, 0x6 ;  /* 0x0000000405057291 */ /* 0x000fc8000f8f303f */
[----:B------:R-:W-:-:S12]  /*0f40*/  USHF.R.S32.HI UR40, URZ, 0x6, UR5 ;  /* 0x000000063f287899 */ /* 0x000fd80008011405 */
.L_x_94:
[----:B------:R-:W-:Y:S01]  /*0f50*/  LOP3.LUT R0, R18, 0x80, RZ, 0xc0, !PT ;  /* 0x0000008012007812 */ /* 0x000fe200078ec0ff */
[----:B--2---:R-:W2:Y:S01]  /*0f60*/  S2UR UR7, SR_CgaCtaId ;  /* 0x00000000000779c3 */ /* 0x004ea20000008800 */
[----:B------:R-:W-:Y:S02]  /*0f70*/  UMOV UR6, 0x400 ;  /* 0x0000040000067882 */ /* 0x000fe40000000000 */
[----:B------:R-:W-:-:S06]  /*0f80*/  SHF.R.U32.HI R0, RZ, 0x7, R0 ;  /* 0x00000007ff007819 */ /* 0x000fcc0000011600 */
[----:B---3--:R-:W3:Y:S01]  /*0f90*/  SHFL.IDX PT, R0, R0, RZ, 0x1f ;  /* 0x00001fff00007589 */ /* 0x008ee200000e0000 */
[----:B--2---:R-:W-:Y:S01]  /*0fa0*/  ULEA UR42, UR7, UR6, 0x18 ;  /* 0x00000006072a7291 */ /* 0x004fe2000f8ec03f */
[----:B---3--:R-:W-:-:S13]  /*0fb0*/  R2UR UR4, R0 ;  /* 0x00000000000472ca */ /* 0x008fda00000e0000 */
[----:B------:R-:W-:-:S04]  /*0fc0*/  ULEA.HI UR5, UR4, UR4, URZ, 0x1 ;  /* 0x0000000404057291 */ /* 0x000fc8000f8f083f */
[----:B------:R-:W-:-:S04]  /*0fd0*/  ULOP3.LUT UR5, UR5, 0x7fffe, URZ, 0xc0, !UPT ;  /* 0x0007fffe05057892 */ /* 0x000fc8000f8ec03f */
[----:B------:R-:W-:-:S03]  /*0fe0*/  UIADD3 UR5, UR4, -UR5, URZ ;  /* 0x8000000504057290 */ /* 0x000fc6000fffe03f */
[----:B------:R-:W-:Y:S01]  /*0ff0*/  ULDC UR4, c[0x0][0x28c] ;  /* 0x0000a30000047ab9 */ /* 0x000fe20000000800 */
[----:B------:R-:W-:Y:S01]  /*1000*/  ULEA UR5, UR5, UR42, 0xd ;  /* 0x0000002a05057291 */ /* 0x000fe2000f8e683f */
[----:B------:R-:W-:-:S03]  /*1010*/  ISETP.LT.AND P0, PT, RZ, UR4, PT ;  /* 0x00000004ff007c0c */ /* 0x000fc6000bf01270 */
[----:B------:R-:W-:-:S04]  /*1020*/  UIADD3 UR5, UR5, 0x100, URZ ;  /* 0x0000010005057890 */ /* 0x000fc8000fffe03f */
[----:B------:R-:W-:-:S04]  /*1030*/  USHF.R.U32.HI UR5, URZ, 0x4, UR5 ;  /* 0x000000043f057899 */ /* 0x000fc80008011605 */
[----:B------:R-:W-:Y:S02]  /*1040*/  ULOP3.LUT UR41, UR5, 0x3fff, URZ, 0xc0, !UPT ;  /* 0x00003fff05297892 */ /* 0x000fe4000f8ec03f */
[----:B-1--45:R-:W-:Y:S10]  /*1050*/  @P0 BRA `(.L_x_13) ;  /* 0x0000000000400947 */ /* 0x032ff40003800000 */
[----:B------:R-:W-:Y:S01]  /*1060*/  MOV R0, 0x0 ;  /* 0x0000000000007802 */ /* 0x000fe20000000f00 */
[----:B------:R-:W-:Y:S01]  /*1070*/  ULDC.64 UR4, c[0x4][0x68] ;  /* 0x01001a0000047ab9 */ /* 0x000fe20000000a00 */
[----:B------:R-:W-:Y:S01]  /*1080*/  ULDC.64 UR6, c[0x4][0x8] ;  /* 0x0100020000067ab9 */ /* 0x000fe20000000a00 */
[----:B01----:R-:W-:Y:S01]  /*1090*/  IMAD.U32 R4, RZ, RZ, UR4 ;  /* 0x00000004ff047e24 */ /* 0x003fe2000f8e00ff */
[----:B------:R0:W1:Y:S01]  /*10a0*/  LDC.64 R14, c[0x4][R0] ;  /* 0x01000000000e7b82 */ /* 0x0000620000000a00 */
[----:B------:R-:W-:Y:S01]  /*10b0*/  IMAD.U32 R5, RZ, RZ, UR5 ;  /* 0x00000005ff057e24 */ /* 0x000fe2000f8e00ff */
[----:B------:R-:W-:Y:S01]  /*10c0*/  ULDC.64 UR4, c[0x4][0x70] ;  /* 0x01001c0000047ab9 */ /* 0x000fe20000000a00 */
[----:B------:R-:W-:Y:S02]  /*10d0*/  IMAD.U32 R10, RZ, RZ, UR6 ;  /* 0x00000006ff0a7e24 */ /* 0x000fe4000f8e00ff */
[----:B------:R-:W-:Y:S02]  /*10e0*/  IMAD.U32 R6, RZ, RZ, UR4 ;  /* 0x00000004ff067e24 */ /* 0x000fe4000f8e00ff */
[----:B------:R-:W-:-:S02]  /*10f0*/  IMAD.U32 R7, RZ, RZ, UR5 ;  /* 0x00000005ff077e24 */ /* 0x000fc4000f8e00ff */
[----:B------:R-:W-:Y:S02]  /*1100*/  IMAD.U32 R11, RZ, RZ, UR7 ;  /* 0x00000007ff0b7e24 */ /* 0x000fe4000f8e00ff */
[----:B------:R-:W-:Y:S02]  /*1110*/  IMAD.MOV.U32 R8, RZ, RZ, 0x1e1 ;  /* 0x000001e1ff087424 */ /* 0x000fe400078e00ff */
[----:B------:R-:W-:Y:S02]  /*1120*/  IMAD.MOV.U32 R12, RZ, RZ, 0x1 ;  /* 0x00000001ff0c7424 */ /* 0x000fe400078e00ff */
[----:B0-----:R-:W-:-:S07]  /*1130*/  IMAD.MOV.U32 R13, RZ, RZ, RZ ;  /* 0x000000ffff0d7224 */ /* 0x001fce00078e00ff */
[----:B------:R-:W-:-:S07]  /*1140*/  LEPC R20, `(.L_x_13) ;  /* 0x000000001014794e */ /* 0x000fce0000000000 */
[----:B-1---5:R-:W-:Y:S05]  /*1150*/  CALL.ABS.NOINC R14 ;  /* 0x000000000e007343 */ /* 0x022fea0003c00000 */
.L_x_13:
[----:B------:R-:W-:-:S13]  /*1160*/  ISETP.NE.AND P0, PT, R62, 0x3, PT ;  /* 0x000000033e00780c */ /* 0x000fda0003f05270 */
[----:B------:R-:W-:Y:S05]  /*1170*/  @!P0 BRA `(.L_x_14) ;  /* 0x0000000000048947 */ /* 0x000fea0003800000 */
[----:B------:R-:W-:Y:S01]  /*1180*/  BPT.TRAP 0x1 ;  /* 0x000000040000795c */ /* 0x000fe20000300000 */
.L_x_14:
[----:B------:R-:W-:Y:S02]  /*1190*/  IMAD.U32 R3, RZ, RZ, UR39 ;  /* 0x00000027ff037e24 */ /* 0x000fe4000f8e00ff */
[----:B------:R-:W-:-:S03]  /*11a0*/  IMAD.U32 R0, RZ, RZ, UR38 ;  /* 0x00000026ff007e24 */ /* 0x000fc6000f8e00ff */
[----:B------:R-:W-:Y:S02]  /*11b0*/  LEA R3, R3, UR42, 0x3 ;  /* 0x0000002a03037c11 */ /* 0x000fe4000f8e18ff */
[----:B------:R-:W-:-:S04]  /*11c0*/  SHF.L.U32 R0, R0, 0x1f, RZ ;  /* 0x0000001f00007819 */ /* 0x000fc800000006ff */
[----:B------:R2:W3:Y:S01]  /*11d0*/  SYNCS.PHASECHK.TRANS64.TRYWAIT P1, [R3+URZ], R0 ;  /* 0x00000000030075a7 */ /* 0x0004e2000802017f */
[----:B------:R-:W-:Y:S05]  /*11e0*/  @!P0 BRA `(.L_x_15) ;  /* 0x0000000000048947 */ /* 0x000fea0003800000 */
[----:B------:R-:W-:Y:S01]  /*11f0*/  BPT.TRAP 0x1 ;  /* 0x000000040000795c */ /* 0x000fe20000300000 */
.L_x_15:
[----:B---3--:R-:W-:Y:S05]  /*1200*/  @P1 BRA `(.L_x_16) ;  /* 0x0000000000081947 */ /* 0x008fea0003800000 */
[----:B------:R-:W3:Y:S02]  /*1210*/  SYNCS.PHASECHK.TRANS64.TRYWAIT P1, [R3+URZ], R0 ;  /* 0x00000000030075a7 */ /* 0x000ee4000802017f */
[----:B---3--:R-:W-:Y:S05]  /*1220*/  @!P1 BRA `(.L_x_17) ;  /* 0x0000004800bc9947 */ /* 0x008fea0003800000 */
.L_x_16:
[----:B------:R-:W-:-:S04]  /*1230*/  UISETP.LT.AND UP0, UPT, UR40, 0x1, UPT ;  /* 0x000000012800788c */ /* 0x000fc8000bf01270 */
[----:B------:R-:W-:-:S04]  /*1240*/  USEL UR4, UR40, 0x1, UP0 ;  /* 0x0000000128047887 */ /* 0x000fc80008000000 */
[----:B------:R-:W-:-:S06]  /*1250*/  UIADD3 UR4, UR40, -UR4, URZ ;  /* 0x8000000428047290 */ /* 0x000fcc000fffe03f */
[----:B--23--:R-:W-:Y:S01]  /*1260*/  IMAD.U32 R0, RZ, RZ, UR4 ;  /* 0x00000004ff007e24 */ /* 0x00cfe2000f8e00ff */
[----:B------:R-:W-:Y:S05]  /*1270*/  WARPSYNC.ALL ;  /* 0x0000000000007948 */ /* 0x000fea0003800000 */
[----:B------:R-:W-:Y:S01]  /*1280*/  ISETP.GE.AND P1, PT, R0, 0x1, PT ;  /* 0x000000010000780c */ /* 0x000fe20003f26270 */
[----:B------:R-:W-:Y:S01]  /*1290*/  UIADD3 UR4, UR42, 0x14100, URZ ;  /* 0x000141002a047890 */ /* 0x000fe2000fffe03f */
[----:B------:R-:W-:Y:S01]  /*12a0*/  WARPGROUP.ARRIVE ;  /* 0x00000000000079c5 */ /* 0x000fe20000000000 */
[----:B------:R-:W-:Y:S01]  /*12b0*/  UMOV UR9, 0x40000040 ;  /* 0x4000004000097882 */ /* 0x000fe20000000000 */
[----:B------:R-:W-:Y:S01]  /*12c0*/  UMOV UR11, 0x40000040 ;  /* 0x40000040000b7882 */ /* 0x000fe20000000000 */
[----:B------:R-:W-:-:S04]  /*12d0*/  USHF.R.U32.HI UR4, URZ, 0x4, UR4 ;  /* 0x000000043f047899 */ /* 0x000fc80008011604 */
[----:B------:R-:W-:Y:S02]  /*12e0*/  ULOP3.LUT UR5, UR4, 0x3fff, URZ, 0xc0, !UPT ;  /* 0x00003fff04057892 */ /* 0x000fe4000f8ec03f */
[----:B------:R-:W-:Y:S02]  /*12f0*/  ULOP3.LUT UR4, UR41, 0x10000, URZ, 0xfc, !UPT ;  /* 0x0001000029047892 */ /* 0x000fe4000f8efc3f */
[----:B------:R-:W-:Y:S02]  /*1300*/  ULOP3.LUT UR5, UR5, 0x10000, URZ, 0xfc, !UPT ;  /* 0x0001000005057892 */ /* 0x000fe4000f8efc3f */
[----:B------:R-:W-:Y:S02]  /*1310*/  ULEA UR6, UR39, UR4, 0xa ;  /* 0x0000000427067291 */ /* 0x000fe4000f8e503f */
[----:B------:R-:W-:-:S05]  /*1320*/  ULEA UR7, UR39, UR5, 0x9 ;  /* 0x0000000527077291 */ /* 0x000fca000f8e483f */
[----:B------:R-:W-:Y:S02]  /*1330*/  UMOV UR8, UR6 ;  /* 0x0000000600087c82 */ /* 0x000fe40008000000 */
[----:B------:R-:W-:Y:S02]  /*1340*/  UMOV UR10, UR7 ;  /* 0x00000007000a7c82 */ /* 0x000fe40008000000 */
[----:B------:R-:W-:Y:S01]  /*1350*/  HGMMA.64x64x16.F32.BF16 R24, gdesc[UR8], RZ, !UPT, gsb0 ;  /* 0x00e00000081879f0 */ /* 0x000fe2000c0018ff */
[----:B------:R-:W-:Y:S02]  /*1360*/  UIADD3 UR8, UR6, 0x2, URZ ;  /* 0x0000000206087890 */ /* 0x000fe4000fffe03f */
[----:B------:R-:W-:Y:S01]  /*1370*/  UIADD3 UR10, UR7, 0x2, URZ ;  /* 0x00000002070a7890 */ /* 0x000fe2000fffe03f */
[----:B------:R-:W-:Y:S01]  /*1380*/  UMOV UR9, 0x40000040 ;  /* 0x4000004000097882 */ /* 0x000fe20000000000 */
[----:B------:R-:W-:Y:S01]  /*1390*/  UMOV UR11, 0x40000040 ;  /* 0x40000040000b7882 */ /* 0x000fe20000000000 */
[----:B------:R-:W-:-:S02]  /*13a0*/  WARPGROUP.DEPBAR.LE gsb0, 0x0 ;  /* 0x00008000000079c5 */ /* 0x000fc40000010000 */
[----:B------:R-:W-:-:S06]  /*13b0*/  WARPGROUP.ARRIVE ;  /* 0x00000000000079c5 */ /* 0x000fcc0000000000 */
[----:B------:R-:W-:Y:S01]  /*13c0*/  HGMMA.64x64x16.F32.BF16 R24, gdesc[UR8], R24, gsb0 ;  /* 0x00e00000081879f0 */ /* 0x000fe20008001818 */
[----:B------:R-:W-:Y:S02]  /*13d0*/  UIADD3 UR8, UR6, 0x4, URZ ;  /* 0x0000000406087890 */ /* 0x000fe4000fffe03f */
[----:B------:R-:W-:Y:S01]  /*13e0*/  UIADD3 UR10, UR7, 0x4, URZ ;  /* 0x00000004070a7890 */ /* 0x000fe2000fffe03f */
[----:B------:R-:W-:Y:S01]  /*13f0*/  UMOV UR9, 0x40000040 ;  /* 0x4000004000097882 */ /* 0x000fe20000000000 */
[----:B------:R-:W-:Y:S01]  /*1400*/  UMOV UR11, 0x40000040 ;  /* 0x40000040000b7882 */ /* 0x000fe20000000000 */
[----:B------:R-:W-:Y:S02]  /*1410*/  WARPGROUP.DEPBAR.LE gsb0, 0x0 ;  /* 0x00008000000079c5 */ /* 0x000fe40000010000 */
        /* <DEDUP_REMOVED lines=8> */
[----:B------:R-:W-:Y:S03]  /*14a0*/  HGMMA.64x64x16.F32.BF16 R24, gdesc[UR8], R24, gsb0 ;  /* 0x00e00000081879f0 */ /* 0x000fe60008001818 */
[----:B------:R-:W-:Y:S02]  /*14b0*/  WARPGROUP.DEPBAR.LE gsb0, 0x0 ;  /* 0x00008000000079c5 */ /* 0x000fe40000010000 */
[----:B------:R-:W-:Y:S05]  /*14c0*/  @!P1 BRA `(.L_x_18) ;  /* 0x0000000400189947 */ /* 0x000fea0003800000 */
[----:B------:R-:W-:-:S04]  /*14d0*/  UIADD3 UR6, UR39, 0x1, URZ ;  /* 0x0000000127067890 */ /* 0x000fc8000fffe03f */
[----:B------:R-:W-:-:S04]  /*14e0*/  UISETP.NE.AND UP0, UPT, UR6, 0x5, UPT ;  /* 0x000000050600788c */ /* 0x000fc8000bf05270 */
[----:B------:R-:W-:Y:S02]  /*14f0*/  USEL UR7, URZ, 0x1, UP0 ;  /* 0x000000013f077887 */ /* 0x000fe40008000000 */
[----:B------:R-:W-:Y:S02]  /*1500*/  USEL UR6, UR6, URZ, UP0 ;  /* 0x0000003f06067287 */ /* 0x000fe40008000000 */
[----:B------:R-:W-:-:S06]  /*1510*/  ULOP3.LUT UR7, UR38, UR7, URZ, 0x3c, !UPT ;  /* 0x0000000726077292 */ /* 0x000fcc000f8e3c3f */
[----:B01----:R-:W-:Y:S01]  /*1520*/  IMAD.U32 R5, RZ, RZ, UR7 ;  /* 0x00000007ff057e24 */ /* 0x003fe2000f8e00ff */
[----:B------:R-:W-:-:S06]  /*1530*/  UMOV UR7, UR39 ;  /* 0x0000002700077c82 */ /* 0x000fcc0008000000 */
.L_x_25:
[----:B01----:R-:W-:Y:S05]  /*1540*/  @!P0 BRA `(.L_x_19) ;  /* 0x0000000000048947 */ /* 0x003fea0003800000 */
[----:B------:R-:W-:Y:S01]  /*1550*/  BPT.TRAP 0x1 ;  /* 0x000000040000795c */ /* 0x000fe20000300000 */
.L_x_19:
[----:B------:R-:W0:Y:S01]  /*1560*/  S2UR UR9, SR_CgaCtaId ;  /* 0x00000000000979c3 */ /* 0x000e220000008800 */
[----:B------:R-:W-:Y:S01]  /*1570*/  UMOV UR8, 0x400 ;  /* 0x0000040000087882 */ /* 0x000fe20000000000 */
[----:B------:R-:W-:Y:S01]  /*1580*/  SHF.L.U32 R3, R5, 0x1f, RZ ;  /* 0x0000001f05037819 */ /* 0x000fe200000006ff */
[----:B0-----:R-:W-:-:S04]  /*1590*/  ULEA UR14, UR9, UR8, 0x18 ;  /* 0x00000008090e7291 */ /* 0x001fc8000f8ec03f */
[----:B------:R-:W-:-:S09]  /*15a0*/  ULEA UR8, UR6, UR14, 0x3 ;  /* 0x0000000e06087291 */ /* 0x000fd2000f8e183f */
[----:B------:R0:W1:Y:S01]  /*15b0*/  SYNCS.PHASECHK.TRANS64.TRYWAIT P1, [UR8], R3 ;  /* 0x00000003ff0075a7 */ /* 0x0000620008020148 */
[----:B------:R-:W-:Y:S05]  /*15c0*/  @!P0 BRA `(.L_x_20) ;  /* 0x0000000000048947 */ /* 0x000fea0003800000 */
[----:B------:R-:W-:Y:S01]  /*15d0*/  BPT.TRAP 0x1 ;  /* 0x000000040000795c */ /* 0x000fe20000300000 */
.L_x_20:
[----:B-1----:R-:W-:Y:S05]  /*15e0*/  @P1 BRA `(.L_x_21) ;  /* 0x0000000000081947 */ /* 0x002fea0003800000 */
[----:B------:R-:W1:Y:S02]  /*15f0*/  SYNCS.PHASECHK.TRANS64.TRYWAIT P1, [UR8], R3 ;  /* 0x00000003ff0075a7 */ /* 0x000e640008020148 */
[----:B-1----:R-:W-:Y:S05]  /*1600*/  @!P1 BRA `(.L_x_22) ;  /* 0x0000004400d89947 */ /* 0x002fea0003800000 */
.L_x_21:
[----:B------:R-:W-:Y:S01]  /*1610*/  ULEA UR12, UR6, UR4, 0xa ;  /* 0x00000004060c7291 */ /* 0x000fe2000f8e503f */
[----:B------:R-:W-:Y:S01]  /*1620*/  WARPGROUP.ARRIVE ;  /* 0x00000000000079c5 */ /* 0x000fe20000000000 */
[----:B------:R-:W-:Y:S01]  /*1630*/  ULEA UR13, UR6, UR5, 0x9 ;  /* 0x00000005060d7291 */ /* 0x000fe2000f8e483f */
[----:B------:R-:W-:Y:S01]  /*1640*/  UMOV UR9, 0x40000040 ;  /* 0x4000004000097882 */ /* 0x000fe20000000000 */
[----:B------:R-:W-:-:S03]  /*1650*/  UMOV UR11, 0x40000040 ;  /* 0x40000040000b7882 */ /* 0x000fc60000000000 */
[----:B------:R-:W-:Y:S02]  /*1660*/  UMOV UR8, UR12 ;  /* 0x0000000c00087c82 */ /* 0x000fe40008000000 */
[----:B------:R-:W-:Y:S02]  /*1670*/  UMOV UR10, UR13 ;  /* 0x0000000d000a7c82 */ /* 0x000fe40008000000 */
[----:B------:R-:W-:Y:S01]  /*1680*/  HGMMA.64x64x16.F32.BF16 R24, gdesc[UR8], R24, gsb0 ;  /* 0x00e00000081879f0 */ /* 0x000fe20008001818 */
        /* <DEDUP_REMOVED lines=23> */
[----:B------:R-:W-:Y:S01]  /*1800*/  BPT.TRAP 0x1 ;  /* 0x000000040000795c */ /* 0x000fe20000300000 */
.L_x_23:
[----:B------:R-:W-:Y:S01]  /*1810*/  ULEA UR8, UR7, UR14, 0x3 ;  /* 0x0000000e07087291 */ /* 0x000fe2000f8e183f */
[----:B------:R-:W-:-:S03]  /*1820*/  ISETP.GT.U32.AND P1, PT, R19, 0x1, PT ;  /* 0x000000011300780c */ /* 0x000fc60003f24070 */
[----:B------:R-:W-:-:S04]  /*1830*/  UIADD3 UR8, UR8, 0x28, URZ ;  /* 0x0000002808087890 */ /* 0x000fc8000fffe03f */
[----:B------:R-:W-:-:S09]  /*1840*/  UPRMT UR8, URZ, 0x654, UR8 ;  /* 0x000006543f087896 */ /* 0x000fd20008000008 */
[----:B------:R-:W-:Y:S01]  /*1850*/  SYNCS.ARRIVE.TRANS64.RED.A1T0 RZ, [UR8], RZ ;  /* 0x000000ffffff79a7 */ /* 0x000fe20008100408 */
[----:B------:R-:W-:Y:S05]  /*1860*/  @P1 BRA `(.L_x_24) ;  /* 0x0000000000041947 */ /* 0x000fea0003800000 */
[----:B------:R-:W-:Y:S01]  /*1870*/  BPT.TRAP 0x1 ;  /* 0x000000040000795c */ /* 0x000fe20000300000 */
.L_x_24:
[----:B------:R-:W-:Y:S01]  /*1880*/  UIADD3 UR6, UR6, 0x1, URZ ;  /* 0x0000000106067890 */ /* 0x000fe2000fffe03f */
[C---:B------:R-:W-:Y:S01]  /*1890*/  ISETP.GT.AND P1, PT, R0.reuse, 0x1, PT ;  /* 0x000000010000780c */ /* 0x040fe20003f24270 */
[----:B------:R-:W-:Y:S01]  /*18a0*/  UIADD3 UR7, UR7, 0x1, URZ ;  /* 0x0000000107077890 */ /* 0x000fe2000fffe03f */
[----:B------:R-:W-:Y:S01]  /*18b0*/  VIADD R0, R0, 0xffffffff ;  /* 0xffffffff00007836 */ /* 0x000fe20000000000 */
[----:B------:R-:W-:Y:S02]  /*18c0*/  UISETP.NE.AND UP0, UPT, UR6, 0x5, UPT ;  /* 0x000000050600788c */ /* 0x000fe4000bf05270 */
[----:B------:R-:W-:Y:S02]  /*18d0*/  UISETP.NE.AND UP1, UPT, UR7, 0x5, UPT ;  /* 0x000000050700788c */ /* 0x000fe4000bf25270 */
[----:B------:R-:W-:Y:S02]  /*18e0*/  USEL UR8, URZ, 0x1, UP0 ;  /* 0x000000013f087887 */ /* 0x000fe40008000000 */
[----:B------:R-:W-:-:S02]  /*18f0*/  USEL UR6, UR6, URZ, UP0 ;  /* 0x0000003f06067287 */ /* 0x000fc40008000000 */
[----:B------:R-:W-:Y:S02]  /*1900*/  USEL UR7, UR7, URZ, UP1 ;  /* 0x0000003f07077287 */ /* 0x000fe40008800000 */
[----:B------:R-:W-:Y:S01]  /*1910*/  LOP3.LUT R5, R5, UR8, RZ, 0x3c, !PT ;  /* 0x0000000805057c12 */ /* 0x000fe2000f8e3cff */
[----:B------:R-:W-:Y:S09]  /*1920*/  @P1 BRA `(.L_x_25) ;  /* 0xfffffffc00041947 */ /* 0x000ff2000383ffff */
.L_x_18:
[----:B------:R-:W2:Y:S02]  /*1930*/  LDC R0, c[0x0][0x28c] ;  /* 0x0000a300ff007b82 */ /* 0x000ea40000000800 */
[----:B--2---:R-:W-:-:S13]  /*1940*/  ISETP.GE.AND P1, PT, R0, 0x1, PT ;  /* 0x000000010000780c */ /* 0x004fda0003f26270 */
[----:B------:R-:W-:Y:S05]  /*1950*/  @!P1 BRA `(.L_x_26) ;  /* 0x0000000000489947 */ /* 0x000fea0003800000 */
[----:B------:R-:W-:Y:S05]  /*1960*/  @!P0 BRA `(.L_x_27) ;  /* 0x0000000000048947 */ /* 0x000fea0003800000 */
[----:B------:R-:W-:Y:S01]  /*1970*/  BPT.TRAP 0x1 ;  /* 0x000000040000795c */ /* 0x000fe20000300000 */
.L_x_27:
[----:B------:R-:W2:Y:S01]  /*1980*/  S2UR UR7, SR_CgaCtaId ;  /* 0x00000000000779c3 */ /* 0x000ea20000008800 */
[----:B------:R-:W-:Y:S01]  /*1990*/  UISETP.LT.AND UP0, UPT, UR40, 0x1, UPT ;  /* 0x000000012800788c */ /* 0x000fe2000bf01270 */
[----:B------:R-:W-:-:S03]  /*19a0*/  ISETP.GT.U32.AND P0, PT, R19, 0x1, PT ;  /* 0x000000011300780c */ /* 0x000fc60003f04070 */
[----:B------:R-:W-:-:S04]  /*19b0*/  USEL UR6, UR40, 0x1, UP0 ;  /* 0x0000000128067887 */ /* 0x000fc80008000000 */
[----:B------:R-:W-:-:S04]  /*19c0*/  UIADD3 UR6, UR39, UR40, -UR6 ;  /* 0x0000002827067290 */ /* 0x000fc8000fffe806 */
[----:B------:R-:W-:-:S04]  /*19d0*/  UIMAD.WIDE.U32 UR4, UR6, -0x33333333, URZ ;  /* 0xcccccccd060478a5 */ /* 0x000fc8000f8e003f */
[----:B------:R-:W-:-:S03]  /*19e0*/  USHF.R.U32.HI UR4, URZ, 0x2, UR5 ;  /* 0x000000023f047899 */ /* 0x000fc60008011605 */
[----:B------:R-:W-:Y:S01]  /*19f0*/  UMOV UR5, 0x400 ;  /* 0x0000040000057882 */ /* 0x000fe20000000000 */
[----:B------:R-:W-:Y:S02]  /*1a00*/  UIMAD UR6, UR4, -0x5, UR6 ;  /* 0xfffffffb040678a4 */ /* 0x000fe4000f8e0206 */
[----:B--2---:R-:W-:-:S04]  /*1a10*/  ULEA UR5, UR7, UR5, 0x18 ;  /* 0x0000000507057291 */ /* 0x004fc8000f8ec03f */
[----:B------:R-:W-:-:S04]  /*1a20*/  ULEA UR6, UR6, UR5, 0x3 ;  /* 0x0000000506067291 */ /* 0x000fc8000f8e183f */
[----:B------:R-:W-:-:S04]  /*1a30*/  UIADD3 UR6, UR6, 0x28, URZ ;  /* 0x0000002806067890 */ /* 0x000fc8000fffe03f */
[----:B------:R-:W-:-:S09]  /*1a40*/  UPRMT UR6, URZ, 0x654, UR6 ;  /* 0x000006543f067896 */ /* 0x000fd20008000006 */
[----:B------:R-:W-:Y:S01]  /*1a50*/  SYNCS.ARRIVE.TRANS64.RED.A1T0 RZ, [UR6], RZ ;  /* 0x000000ffffff79a7 */ /* 0x000fe20008100406 */
[----:B------:R-:W-:Y:S05]  /*1a60*/  @P0 BRA `(.L_x_26) ;  /* 0x0000000000040947 */ /* 0x000fea0003800000 */
[----:B------:R-:W-:Y:S01]  /*1a70*/  BPT.TRAP 0x1 ;  /* 0x000000040000795c */ /* 0x000fe20000300000 */
.L_x_26:
[----:B------:R-:W2:Y:S01]  /*1a80*/  LDC R6, c[0x0][0x288] ;  /* 0x0000a200ff067b82 */ /* 0x000ea20000000800 */
[C---:B01----:R-:W-:Y:S01]  /*1a90*/  LOP3.LUT R5, R18.reuse, 0x3, RZ, 0xc0, !PT ;  /* 0x0000000312057812 */ /* 0x043fe200078ec0ff */
[----:B------:R-:W-:Y:S01]  /*1aa0*/  IMAD.SHL.U32 R59, R59, 0x40, RZ ;  /* 0x000000403b3b7824 */ /* 0x000fe200078e00ff */
[----:B------:R-:W-:Y:S01]  /*1ab0*/  UIADD3 UR39, UR40, UR39, URZ ;  /* 0x0000002728277290 */ /* 0x000fe2000fffe03f */
[----:B------:R-:W-:Y:S01]  /*1ac0*/  SHF.R.U32.HI R3, RZ, 0x2, R18 ;  /* 0x00000002ff037819 */ /* 0x000fe20000011612 */
[C---:B------:R-:W-:Y:S01]  /*1ad0*/  IMAD.SHL.U32 R10, R18.reuse, 0x2, RZ ;  /* 0x00000002120a7824 */ /* 0x040fe200078e00ff */
[----:B------:R-:W-:Y:S01]  /*1ae0*/  LOP3.LUT R4, R18, 0x60, RZ, 0xc0, !PT ;  /* 0x0000006012047812 */ /* 0x000fe200078ec0ff */
[----:B------:R-:W-:Y:S01]  /*1af0*/  UISETP.GT.U32.AND UP0, UPT, UR39, 0x4, UPT ;  /* 0x000000042700788c */ /* 0x000fe2000bf04070 */
[----:B------:R-:W-:Y:S01]  /*1b00*/  LOP3.LUT R0, R22, 0x1, RZ, 0xc0, !PT ;  /* 0x0000000116007812 */ /* 0x000fe200078ec0ff */
[----:B------:R-:W-:Y:S01]  /*1b10*/  ULDC UR7, c[0x0][0x284] ;  /* 0x0000a10000077ab9 */ /* 0x000fe20000000800 */
[----:B------:R-:W-:Y:S01]  /*1b20*/  LOP3.LUT R3, R3, 0x7, RZ, 0xc0, !PT ;  /* 0x0000000703037812 */ /* 0x000fe200078ec0ff */
[----:B------:R-:W-:Y:S01]  /*1b30*/  UISETP.LT.U32.AND UP0, UPT, UR40, 0x5, UP0 ;  /* 0x000000052800788c */ /* 0x000fe20008701070 */
[----:B------:R-:W-:Y:S01]  /*1b40*/  SHF.R.U32.HI R4, RZ, 0x1, R4 ;  /* 0x00000001ff047819 */ /* 0x000fe20000011604 */
[----:B------:R-:W-:Y:S01]  /*1b50*/  IMAD.SHL.U32 R8, R0, 0x40, RZ ;  /* 0x0000004000087824 */ /* 0x000fe200078e00ff */
[----:B------:R-:W-:Y:S01]  /*1b60*/  UISETP.GE.U32.AND UP1, UPT, UR40, 0x5, UPT ;  /* 0x000000052800788c */ /* 0x000fe2000bf26070 */
[----:B------:R-:W-:Y:S01]  /*1b70*/  SHF.R.S32.HI R15, RZ, 0x1f, R57 ;  /* 0x0000001fff0f7819 */ /* 0x000fe20000011439 */
[----:B------:R-:W-:Y:S01]  /*1b80*/  ULDC.64 UR8, c[0x0][0x5d0] ;  /* 0x0001740000087ab9 */ /* 0x000fe20000000a00 */
[--C-:B------:R-:W-:Y:S01]  /*1b90*/  IADD3 R7, RZ, -R4, -R3.reuse ;  /* 0x80000004ff077210 */ /* 0x100fe20007ffe803 */
[----:B------:R-:W-:Y:S01]  /*1ba0*/  UIMAD.WIDE.U32 UR4, UR39, -0x33333333, URZ ;  /* 0xcccccccd270478a5 */ /* 0x000fe2000f8e003f */
[C---:B------:R-:W-:Y:S01]  /*1bb0*/  LOP3.LUT R10, R59.reuse, 0x6, R10, 0xf8, !PT ;  /* 0x000000063b0a7812 */ /* 0x040fe200078ef80a */
[----:B------:R-:W-:Y:S01]  /*1bc0*/  USEL UR6, URZ, 0x1, !UP0 ;  /* 0x000000013f067887 */ /* 0x000fe2000c000000 */
[----:B------:R-:W-:Y:S01]  /*1bd0*/  LOP3.LUT R3, R8, 0x40, R3, 0xe2, !PT ;  /* 0x0000004008037812 */ /* 0x000fe200078ee203 */
[C---:B------:R-:W-:Y:S01]  /*1be0*/  IMAD.WIDE R8, R58.reuse, 0x80, RZ ;  /* 0x000000803a087825 */ /* 0x040fe200078e02ff */
[----:B------:R-:W-:Y:S01]  /*1bf0*/  SHF.R.S32.HI R11, RZ, 0x1f, R10 ;  /* 0x0000001fff0b7819 */ /* 0x000fe2000001140a */
[----:B------:R-:W-:Y:S01]  /*1c00*/  USHF.R.U32.HI UR4, URZ, 0x2, UR5 ;  /* 0x000000023f047899 */ /* 0x000fe20008011605 */
[----:B--2---:R-:W-:Y:S01]  /*1c10*/  ISETP.GE.AND P0, PT, R59, R6, PT ;  /* 0x000000063b00720c */ /* 0x004fe20003f06270 */
[----:B------:R-:W-:Y:S01]  /*1c20*/  IMAD R12, R5, -0x2, R6 ;  /* 0xfffffffe050c7824 */ /* 0x000fe200078e0206 */
[----:B------:R-:W-:Y:S01]  /*1c30*/  ULOP3.LUT UR38, UR38, UR6, URZ, 0x3c, !UPT ;  /* 0x0000000626267292 */ /* 0x000fe2000f8e3c3f */
[----:B------:R-:W-:Y:S01]  /*1c40*/  IMAD.SHL.U32 R5, R58, 0x80, RZ ;  /* 0x000000803a057824 */ /* 0x000fe200078e00ff */
[----:B------:R-:W-:Y:S01]  /*1c50*/  LOP3.LUT R73, R8, R3, R4, 0xfe, !PT ;  /* 0x0000000308497212 */ /* 0x000fe200078efe04 */
[----:B------:R-:W-:Y:S01]  /*1c60*/  IMAD R6, R15, UR8, RZ ;  /* 0x000000080f067c24 */ /* 0x000fe2000f8e02ff */
[----:B------:R-:W-:Y:S01]  /*1c70*/  UIMAD UR39, UR4, -0x5, UR39 ;  /* 0xfffffffb042778a4 */ /* 0x000fe2000f8e0227 */
[----:B------:R-:W-:Y:S01]  /*1c80*/  IMAD R0, R0, -0x40, R7 ;  /* 0xffffffc000007824 */ /* 0x000fe200078e0207 */
[----:B------:R-:W-:Y:S01]  /*1c90*/  ISETP.GE.OR P0, PT, R5, UR7, P0 ;  /* 0x0000000705007c0c */ /* 0x000fe20008706670 */
[C---:B------:R-:W-:Y:S01]  /*1ca0*/  IMAD R13, R57.reuse, UR9, R6 ;  /* 0x00000009390d7c24 */ /* 0x040fe2000f8e0206 */
[----:B------:R-:W-:Y:S01]  /*1cb0*/  @UP1 ULOP3.LUT UR38, UR38, 0x1, UR4, 0x78, !UPT ;  /* 0x0000000126261892 */ /* 0x000fe2000f8e7804 */
[----:B------:R-:W-:Y:S01]  /*1cc0*/  IMAD.WIDE.U32 R6, R57, UR8, R10 ;  /* 0x0000000839067c25 */ /* 0x000fe2000f8e000a */
[----:B------:R-:W-:-:S03]  /*1cd0*/  IADD3 R3, -R5, UR7, R0 ;  /* 0x0000000705037c10 */ /* 0x000fc6000fffe100 */
[----:B------:R-:W-:Y:S02]  /*1ce0*/  IMAD.IADD R7, R7, 0x1, R13 ;  /* 0x0000000107077824 */ /* 0x000fe400078e020d */
[----:B------:R-:W-:Y:S02]  /*1cf0*/  IMAD.IADD R4, R12, 0x1, -R59 ;  /* 0x000000010c047824 */ /* 0x000fe400078e0a3b */
[----:B------:R-:W-:Y:S02]  /*1d00*/  IMAD.MOV.U32 R0, RZ, RZ, -0x1 ;  /* 0xffffffffff007424 */ /* 0x000fe400078e00ff */
[----:B------:R-:W-:Y:S05]  /*1d10*/  @P0 BRA `(.L_x_28) ;  /* 0x0000002000a40947 */ /* 0x000fea0003800000 */
[----:B------:R-:W0:Y:S01]  /*1d20*/  LDC.64 R66, c[0x0][0x5c8] ;  /* 0x00017200ff427b82 */ /* 0x000e220000000a00 */
[----:B-----5:R-:W-:Y:S01]  /*1d30*/  FSETP.NEU.AND P0, PT, R56, RZ, PT ;  /* 0x000000ff3800720b */ /* 0x020fe20003f0d000 */
[----:B------:R-:W-:Y:S01]  /*1d40*/  BSSY B0, `(.L_x_28) ;  /* 0x0000226000007945 */ /* 0x000fe20003800000 */
[----:B------:R-:W-:-:S04]  /*1d50*/  ISETP.GT.AND P2, PT, R4, RZ, PT ;  /* 0x000000ff0400720c */ /* 0x000fc80003f44270 */
[----:B------:R-:W-:Y:S01]  /*1d60*/  ISETP.GT.AND P1, PT, R3, RZ, P2 ;  /* 0x000000ff0300720c */ /* 0x000fe20001724270 */
[-C--:B0-----:R-:W-:Y:S02]  /*1d70*/  IMAD R12, R9, R66.reuse, RZ ;  /* 0x00000042090c7224 */ /* 0x081fe400078e02ff */
[----:B------:R-:W-:-:S04]  /*1d80*/  IMAD.WIDE.U32 R58, R73, R66, R6 ;  /* 0x00000042493a7225 */ /* 0x000fc800078e0006 */
[----:B------:R-:W-:-:S04]  /*1d90*/  IMAD R5, R73, R67, R12 ;  /* 0x0000004349057224 */ /* 0x000fc800078e020c */
[----:B------:R-:W-:Y:S01]  /*1da0*/  IMAD.IADD R75, R59, 0x1, R5 ;  /* 0x000000013b4b7824 */ /* 0x000fe200078e0205 */
[----:B------:R-:W-:Y:S06]  /*1db0*/  @!P0 BRA `(.L_x_29) ;  /* 0x0000001400e88947 */ /* 0x000fec0003800000 */
[----:B------:R-:W0:Y:S01]  /*1dc0*/  LDC.64 R64, c[0x0][0x5b8] ;  /* 0x00016e00ff407b82 */ /* 0x000e220000000a00 */
[----:B------:R-:W-:-:S07]  /*1dd0*/  ULDC.64 UR4, c[0x0][0x5c0] ;  /* 0x0001700000047ab9 */ /* 0x000fce0000000a00 */
[----:B------:R-:W1:Y:S08]  /*1de0*/  LDC.64 R68, c[0x0][0x5b0] ;  /* 0x00016c00ff447b82 */ /* 0x000e700000000a00 */
[----:B------:R-:W2:Y:S01]  /*1df0*/  LDC.64 R70, c[0x0][0x5a8] ;  /* 0x00016a00ff467b82 */ /* 0x000ea20000000a00 */
[-C--:B0-----:R-:W-:Y:S02]  /*1e00*/  IMAD R6, R15, R64.reuse, RZ ;  /* 0x000000400f067224 */ /* 0x081fe400078e02ff */
[----:B------:R-:W-:-:S04]  /*1e10*/  IMAD.WIDE.U32 R60, R57, R64, R10 ;  /* 0x00000040393c7225 */ /* 0x000fc800078e000a */
[----:B------:R-:W-:Y:S02]  /*1e20*/  IMAD R63, R57, R65, R6 ;  /* 0x00000041393f7224 */ /* 0x000fe400078e0206 */
[-C--:B-1----:R-:W-:Y:S02]  /*1e30*/  IMAD R8, R9, R68.reuse, RZ ;  /* 0x0000004409087224 */ /* 0x082fe400078e02ff */
[----:B------:R-:W-:Y:S02]  /*1e40*/  IMAD.IADD R13, R61, 0x1, R63 ;  /* 0x000000013d0d7824 */ /* 0x000fe400078e023f */
[----:B------:R-:W-:Y:S02]  /*1e50*/  IMAD.MOV.U32 R12, RZ, RZ, R60 ;  /* 0x000000ffff0c7224 */ /* 0x000fe400078e003c */
[C---:B------:R-:W-:Y:S02]  /*1e60*/  IMAD R65, R73.reuse, R69, R8 ;  /* 0x0000004549417224 */ /* 0x040fe400078e0208 */
[----:B------:R-:W-:-:S04]  /*1e70*/  IMAD.WIDE.U32 R6, R73, R68, R12 ;  /* 0x0000004449067225 */ /* 0x000fc800078e000c */
[----:B------:R-:W-:Y:S01]  /*1e80*/  IMAD.IADD R5, R7, 0x1, R65 ;  /* 0x0000000107057824 */ /* 0x000fe200078e0241 */
[----:B--2---:R-:W-:-:S04]  /*1e90*/  LEA R14, P0, R6, R70, 0x1 ;  /* 0x00000046060e7211 */ /* 0x004fc800078008ff */
[----:B------:R-:W-:-:S05]  /*1ea0*/  LEA.HI.X R15, R6, R71, R5, 0x1, P0 ;  /* 0x00000047060f7211 */ /* 0x000fca00000f0c05 */
[----:B------:R0:W2:Y:S01]  /*1eb0*/  @P1 LDG.E.LTC128B.U16 R5, desc[UR36][R14.64] ;  /* 0x000000240e051981 */ /* 0x0000a2000c1e1520 */
[----:B------:R-:W-:Y:S01]  /*1ec0*/  LEA R8, P0, R58, UR4, 0x1 ;  /* 0x000000043a087c11 */ /* 0x000fe2000f8008ff */
[----:B------:R-:W-:Y:S01]  /*1ed0*/  IMAD.WIDE.U32 R6, R73, R68, R10 ;  /* 0x0000004449067225 */ /* 0x000fe200078e000a */
[----:B------:R-:W-:Y:S03]  /*1ee0*/  BSSY B1, `(.L_x_30) ;  /* 0x0000012000017945 */ /* 0x000fe60003800000 */
[----:B------:R-:W-:Y:S02]  /*1ef0*/  IMAD.IADD R7, R65, 0x1, R7 ;  /* 0x0000000141077824 */ /* 0x000fe400078e0207 */
[----:B------:R-:W-:Y:S01]  /*1f00*/  IMAD.WIDE.U32 R20, R57, R64, R6 ;  /* 0x0000004039147225 */ /* 0x000fe200078e0006 */
[----:B0-----:R-:W-:-:S03]  /*1f10*/  SHF.L.U64.HI R15, R68, 0x3, R69 ;  /* 0x00000003440f7819 */ /* 0x001fc60000010245 */
[----:B------:R-:W-:Y:S01]  /*1f20*/  IMAD.IADD R7, R63, 0x1, R21 ;  /* 0x000000013f077824 */ /* 0x000fe200078e0215 */
[----:B------:R-:W-:Y:S01]  /*1f30*/  LEA R6, P4, R20, R70, 0x1 ;  /* 0x0000004614067211 */ /* 0x000fe200078808ff */
[----:B------:R-:W-:-:S03]  /*1f40*/  IMAD.SHL.U32 R14, R68, 0x8, RZ ;  /* 0x00000008440e7824 */ /* 0x000fc600078e00ff */
[----:B------:R-:W-:Y:S01]  /*1f50*/  LEA.HI.X R7, R20, R71, R7, 0x1, P4 ;  /* 0x0000004714077211 */ /* 0x000fe200020f0c07 */
[----:B--2---:R-:W-:-:S04]  /*1f60*/  IMAD.U32 R9, R5, 0x10000, RZ ;  /* 0x0001000005097824 */ /* 0x004fc800078e00ff */
[----:B------:R-:W-:-:S04]  /*1f70*/  FMUL R9, R9, R56 ;  /* 0x0000003809097220 */ /* 0x000fc80000400000 */
[----:B------:R-:W-:Y:S01]  /*1f80*/  FFMA R24, R24, R23, R9 ;  /* 0x0000001718187223 */ /* 0x000fe20000000009 */
[----:B------:R-:W-:Y:S02]  /*1f90*/  LEA.HI.X R9, R58, UR5, R75, 0x1, P0 ;  /* 0x000000053a097c11 */ /* 0x000fe400080f0c4b */
[----:B------:R-:W-:Y:S02]  /*1fa0*/  ISETP.GT.AND P0, PT, R4, 0x1, PT ;  /* 0x000000010400780c */ /* 0x000fe40003f04270 */
[----:B------:R-:W-:Y:S02]  /*1fb0*/  F2FP.BF16.F32.PACK_AB R24, RZ, R24 ;  /* 0x00000018ff18723e */ /* 0x000fe400000010ff */
[----:B------:R-:W-:-:S03]  /*1fc0*/  ISETP.GT.AND P3, PT, R3, RZ, P0 ;  /* 0x000000ff0300720c */ /* 0x000fc60000764270 */
[----:B------:R0:W-:Y:S10]  /*1fd0*/  @P1 STG.E.U16 desc[UR36][R8.64], R24 ;  /* 0x0000001808001986 */ /* 0x0001f4000c101524 */
[----:B------:R-:W-:Y:S05]  /*1fe0*/  @!P3 BRA `(.L_x_31) ;  /* 0x000000000004b947 */ /* 0x000fea0003800000 */
[----:B------:R1:W5:Y:S02]  /*1ff0*/  LDG.E.LTC128B.U16 R5, desc[UR36][R6.64+0x2] ;  /* 0x0000022406057981 */ /* 0x000364000c1e1520 */
.L_x_31:
[----:B------:R-:W-:Y:S05]  /*2000*/  BSYNC B1 ;  /* 0x0000000000017941 */ /* 0x000fea0003800000 */
.L_x_30:
[----:B-----5:R-:W-:Y:S01]  /*2010*/  IMAD.U32 R59, R5, 0x10000, RZ ;  /* 0x00010000053b7824 */ /* 0x020fe200078e00ff */
[----:B------:R-:W-:Y:S01]  /*2020*/  ISETP.GT.AND P2, PT, R3, 0x8, P2 ;  /* 0x000000080300780c */ /* 0x000fe20001744270 */
[----:B------:R-:W-:Y:S01]  /*2030*/  IMAD.WIDE.U32 R20, R73, R68, R14 ;  /* 0x0000004449147225 */ /* 0x000fe200078e000e */
[----:B0-----:R-:W-:-:S03]  /*2040*/  PRMT R24, R5, 0x7610, R24 ;  /* 0x0000761005187816 */ /* 0x001fc60000000018 */
[----:B------:R-:W-:Y:S01]  /*2050*/  FMUL R12, R59, R56 ;  /* 0x000000383b0c7220 */ /* 0x000fe20000400000 */
[----:B------:R-:W-:Y:S01]  /*2060*/  IMAD.IADD R65, R65, 0x1, R21 ;  /* 0x0000000141417824 */ /* 0x000fe200078e0215 */
[----:B------:R-:W-:Y:S02]  /*2070*/  IADD3 R60, P1, R60, R20, RZ ;  /* 0x000000143c3c7210 */ /* 0x000fe40007f3e0ff */
[----:B------:R-:W-:-:S03]  /*2080*/  FFMA R12, R25, R23, R12 ;  /* 0x00000017190c7223 */ /* 0x000fc6000000000c */
[----:B------:R-:W-:Y:S02]  /*2090*/  IMAD.X R13, R65, 0x1, R13, P1 ;  /* 0x00000001410d7824 */ /* 0x000fe400008e060d */
[----:B------:R-:W-:Y:S02]  /*20a0*/  F2FP.BF16.F32.PACK_AB R12, RZ, R12 ;  /* 0x0000000cff0c723e */ /* 0x000fe400000010ff */
[----:B------:R-:W-:Y:S02]  /*20b0*/  LEA R14, P1, R60, R70, 0x1 ;  /* 0x000000463c0e7211 */ /* 0x000fe400078208ff */
[----:B------:R-:W-:Y:S02]  /*20c0*/  PRMT R21, R12, 0x7610, R21 ;  /* 0x000076100c157816 */ /* 0x000fe40000000015 */
[----:B------:R-:W-:-:S03]  /*20d0*/  LEA.HI.X R15, R60, R71, R13, 0x1, P1 ;  /* 0x000000473c0f7211 */ /* 0x000fc600008f0c0d */
[----:B------:R0:W-:Y:S04]  /*20e0*/  @P3 STG.E.U16 desc[UR36][R8.64+0x2], R21 ;  /* 0x0000021508003986 */ /* 0x0001e8000c101524 */
[----:B------:R-:W2:Y:S01]  /*20f0*/  @P2 LDG.E.LTC128B.U16 R24, desc[UR36][R14.64] ;  /* 0x000000240e182981 */ /* 0x000ea2000c1e1520 */
[----:B------:R-:W-:Y:S01]  /*2100*/  IADD3 R20, P1, R10, R20, RZ ;  /* 0x000000140a147210 */ /* 0x000fe20007f3e0ff */
[----:B------:R-:W-:Y:S01]  /*2110*/  BSSY B1, `(.L_x_32) ;  /* 0x0000011000017945 */ /* 0x000fe20003800000 */
[C---:B------:R-:W-:Y:S02]  /*2120*/  SHF.L.U64.HI R13, R66.reuse, 0x4, R67 ;  /* 0x00000004420d7819 */ /* 0x040fe40000010243 */
[----:B------:R-:W-:Y:S01]  /*2130*/  ISETP.GT.AND P0, PT, R3, 0x8, P0 ;  /* 0x000000080300780c */ /* 0x000fe20000704270 */
[----:B0-----:R-:W-:Y:S01]  /*2140*/  IMAD.X R21, R11, 0x1, R65, P1 ;  /* 0x000000010b157824 */ /* 0x001fe200008e0641 */
[----:B------:R-:W-:Y:S01]  /*2150*/  LEA R12, P1, R66, R8, 0x4 ;  /* 0x00000008420c7211 */ /* 0x000fe200078220ff */
[----:B------:R-:W-:-:S04]  /*2160*/  IMAD.WIDE.U32 R20, R57, R64, R20 ;  /* 0x0000004039147225 */ /* 0x000fc800078e0014 */
[----:B------:R-:W-:Y:S01]  /*2170*/  IMAD.X R13, R13, 0x1, R9, P1 ;  /* 0x000000010d0d7824 */ /* 0x000fe200008e0609 */
[----:B------:R-:W-:Y:S01]  /*2180*/  LEA R10, P3, R20, R70, 0x1 ;  /* 0x00000046140a7211 */ /* 0x000fe200078608ff */
[----:B------:R-:W-:-:S05]  /*2190*/  IMAD.IADD R11, R63, 0x1, R21 ;  /* 0x000000013f0b7824 */ /* 0x000fca00078e0215 */
[----:B------:R-:W-:Y:S01]  /*21a0*/  LEA.HI.X R11, R20, R71, R11, 0x1, P3 ;  /* 0x00000047140b7211 */ /* 0x000fe200018f0c0b */
[----:B--2---:R-:W-:-:S04]  /*21b0*/  IMAD.U32 R5, R24, 0x10000, RZ ;  /* 0x0001000018057824 */ /* 0x004fc800078e00ff */
[----:B------:R-:W-:-:S04]  /*21c0*/  FMUL R5, R5, R56 ;  /* 0x0000003805057220 */ /* 0x000fc80000400000 */
[----:B------:R-:W-:-:S05]  /*21d0*/  FFMA R5, R26, R23, R5 ;  /* 0x000000171a057223 */ /* 0x000fca0000000005 */
[----:B------:R-:W-:-:S05]  /*21e0*/  F2FP.BF16.F32.PACK_AB R5, RZ, R5 ;  /* 0x00000005ff05723e */ /* 0x000fca00000010ff */
[----:B------:R0:W-:Y:S01]  /*21f0*/  @P2 STG.E.U16 desc[UR36][R12.64], R5 ;  /* 0x000000050c002986 */ /* 0x0001e2000c101524 */
[----:B------:R-:W-:Y:S05]  /*2200*/  @!P0 BRA `(.L_x_33) ;  /* 0x0000000000048947 */ /* 0x000fea0003800000 */
[----:B------:R2:W5:Y:S02]  /*2210*/  LDG.E.LTC128B.U16 R24, desc[UR36][R10.64+0x2] ;  /* 0x000002240a187981 */ /* 0x000564000c1e1520 */
.L_x_33:
[----:B------:R-:W-:Y:S05]  /*2220*/  BSYNC B1 ;  /* 0x0000000000017941 */ /* 0x000fea0003800000 */
.L_x_32:
[----:B0----5:R-:W-:Y:S01]  /*2230*/  IMAD.U32 R5, R24, 0x10000, RZ ;  /* 0x0001000018057824 */ /* 0x021fe200078e00ff */
[----:B------:R-:W-:Y:S01]  /*2240*/  ISETP.GT.AND P1, PT, R4, 0x8, PT ;  /* 0x000000080400780c */ /* 0x000fe20003f24270 */
[----:B------:R-:W-:Y:S02]  /*2250*/  BSSY B1, `(.L_x_34) ;  /* 0x0000008000017945 */ /* 0x000fe40003800000 */
[----:B------:R-:W-:Y:S01]  /*2260*/  FMUL R14, R5, R56 ;  /* 0x00000038050e7220 */ /* 0x000fe20000400000 */
[----:B------:R-:W-:-:S03]  /*2270*/  ISETP.GT.AND P2, PT, R3, RZ, P1 ;  /* 0x000000ff0300720c */ /* 0x000fc60000f44270 */
[----:B------:R-:W-:-:S05]  /*2280*/  FFMA R14, R27, R23, R14 ;  /* 0x000000171b0e7223 */ /* 0x000fca000000000e */
[----:B------:R-:W-:-:S05]  /*2290*/  F2FP.BF16.F32.PACK_AB R14, RZ, R14 ;  /* 0x0000000eff0e723e */ /* 0x000fca00000010ff */
[----:B------:R0:W-:Y:S01]  /*22a0*/  @P0 STG.E.U16 desc[UR36][R12.64+0x2], R14 ;  /* 0x0000020e0c000986 */ /* 0x0001e2000c101524 */
[----:B------:R-:W-:Y:S05]  /*22b0*/  @!P2 BRA `(.L_x_35) ;  /* 0x000000000004a947 */ /* 0x000fea0003800000 */
[----:B------:R3:W5:Y:S02]  /*22c0*/  LDG.E.LTC128B.U16 R24, desc[UR36][R6.64+0x10] ;  /* 0x0000102406187981 */ /* 0x000764000c1e1520 */
.L_x_35:
[----:B------:R-:W-:Y:S05]  /*22d0*/  BSYNC B1 ;  /* 0x0000000000017941 */ /* 0x000fea0003800000 */
.L_x_34:
[----:B-----5:R-:W-:Y:S01]  /*22e0*/  IMAD.U32 R5, R24, 0x10000, RZ ;  /* 0x0001000018057824 */ /* 0x020fe200078e00ff */
        /* <DEDUP_REMOVED lines=9> */
.L_x_37:
[----:B------:R-:W-:Y:S05]  /*2380*/  BSYNC B1 ;  /* 0x0000000000017941 */ /* 0x000fea0003800000 */
.L_x_36:
[----:B----45:R-:W-:Y:S01]  /*2390*/  IMAD.U32 R5, R24, 0x10000, RZ ;  /* 0x0001000018057824 */ /* 0x030fe200078e00ff */
[----:B------:R-:W-:Y:S01]  /*23a0*/  ISETP.GT.AND P1, PT, R3, 0x8, P1 ;  /* 0x000000080300780c */ /* 0x000fe20000f24270 */
[----:B------:R-:W-:Y:S02]  /*23b0*/  BSSY B1, `(.L_x_38) ;  /* 0x0000007000017945 */ /* 0x000fe40003800000 */
[----:B0-----:R-:W-:-:S04]  /*23c0*/  FMUL R14, R5, R56 ;  /* 0x00000038050e7220 */ /* 0x001fc80000400000 */
[----:B------:R-:W-:-:S05]  /*23d0*/  FFMA R14, R29, R23, R14 ;  /* 0x000000171d0e7223 */ /* 0x000fca000000000e */
[----:B------:R-:W-:-:S05]  /*23e0*/  F2FP.BF16.F32.PACK_AB R14, RZ, R14 ;  /* 0x0000000eff0e723e */ /* 0x000fca00000010ff */
[----:B------:R0:W-:Y:S01]  /*23f0*/  @P3 STG.E.U16 desc[UR36][R8.64+0x12], R14 ;  /* 0x0000120e08003986 */ /* 0x0001e2000c101524 */
[----:B------:R-:W-:Y:S05]  /*2400*/  @!P1 BRA `(.L_x_39) ;  /* 0x0000000000049947 */ /* 0x000fea0003800000 */
[----:B------:R4:W5:Y:S02]  /*2410*/  LDG.E.LTC128B.U16 R24, desc[UR36][R10.64+0x10] ;  /* 0x000010240a187981 */ /* 0x000964000c1e1520 */
.L_x_39:
[----:B------:R-:W-:Y:S05]  /*2420*/  BSYNC B1 ;  /* 0x0000000000017941 */ /* 0x000fea0003800000 */
.L_x_38:
[----:B-----5:R-:W-:Y:S01]  /*2430*/  IMAD.U32 R5, R24, 0x10000, RZ ;  /* 0x0001000018057824 */ /* 0x020fe200078e00ff */
[----:B------:R-:W-:Y:S01]  /*2440*/  ISETP.GT.AND P0, PT, R3, 0x8, P0 ;  /* 0x000000080300780c */ /* 0x000fe20000704270 */
[----:B------:R-:W-:Y:S02]  /*2450*/  BSSY B1, `(.L_x_40) ;  /* 0x0000007000017945 */ /* 0x000fe40003800000 */
[----:B------:R-:W-:-:S04]  /*2460*/  FMUL R5, R5, R56 ;  /* 0x0000003805057220 */ /* 0x000fc80000400000 */
[----:B------:R-:W-:-:S05]  /*2470*/  FFMA R5, R30, R23, R5 ;  /* 0x000000171e057223 */ /* 0x000fca0000000005 */
[----:B------:R-:W-:-:S05]  /*2480*/  F2FP.BF16.F32.PACK_AB R5, RZ, R5 ;  /* 0x00000005ff05723e */ /* 0x000fca00000010ff */
[----:B------:R0:W-:Y:S01]  /*2490*/  @P1 STG.E.U16 desc[UR36][R12.64+0x10], R5 ;  /* 0x000010050c001986 */ /* 0x0001e2000c101524 */
[----:B------:R-:W-:Y:S05]  /*24a0*/  @!P0 BRA `(.L_x_41) ;  /* 0x0000000000048947 */ /* 0x000fea0003800000 */
[----:B------:R0:W5:Y:S02]  /*24b0*/  LDG.E.LTC128B.U16 R24, desc[UR36][R10.64+0x12] ;  /* 0x000012240a187981 */ /* 0x000164000c1e1520 */
.L_x_41:
[----:B------:R-:W-:Y:S05]  /*24c0*/  BSYNC B1 ;  /* 0x0000000000017941 */ /* 0x000fea0003800000 */
.L_x_40:
        /* <DEDUP_REMOVED lines=10> */
.L_x_43:
[----:B------:R-:W-:Y:S05]  /*2570*/  BSYNC B1 ;  /* 0x0000000000017941 */ /* 0x000fea0003800000 */
.L_x_42:
        /* <DEDUP_REMOVED lines=10> */
.L_x_45:
[----:B------:R-:W-:Y:S05]  /*2620*/  BSYNC B1 ;  /* 0x0000000000017941 */ /* 0x000fea0003800000 */
.L_x_44:
[----:B0----5:R-:W-:Y:S01]  /*2630*/  IMAD.U32 R5, R24, 0x10000, RZ ;  /* 0x0001000018057824 */ /* 0x021fe200078e00ff */
        /* <DEDUP_REMOVED lines=8> */
.L_x_47:
[----:B------:R-:W-:Y:S05]  /*26c0*/  BSYNC B1 ;  /* 0x0000000000017941 */ /* 0x000fea0003800000 */
.L_x_46:
        /* <DEDUP_REMOVED lines=9> */
.L_x_49:
[----:B------:R-:W-:Y:S05]  /*2760*/  BSYNC B1 ;  /* 0x0000000000017941 */ /* 0x000fea0003800000 */
.L_x_48:
        /* <DEDUP_REMOVED lines=10> */
.L_x_51:
[----:B------:R-:W-:Y:S05]  /*2810*/  BSYNC B1 ;  /* 0x0000000000017941 */ /* 0x000fea0003800000 */
.L_x_50:
        /* <DEDUP_REMOVED lines=10> */
.L_x_53:
[----:B------:R-:W-:Y:S05]  /*28c0*/  BSYNC B1 ;  /* 0x0000000000017941 */ /* 0x000fea0003800000 */
.L_x_52:
        /* <DEDUP_REMOVED lines=9> */
.L_x_55:
[----:B------:R-:W-:Y:S05]  /*2960*/  BSYNC B1 ;  /* 0x0000000000017941 */ /* 0x000fea0003800000 */
.L_x_54:
        /* <DEDUP_REMOVED lines=9> */
.L_x_57:
[----:B------:R-:W-:Y:S05]  /*2a00*/  BSYNC B1 ;  /* 0x0000000000017941 */ /* 0x000fea0003800000 */
.L_x_56:
        /* <DEDUP_REMOVED lines=10> */
.L_x_59:
[----:B------:R-:W-:Y:S05]  /*2ab0*/  BSYNC B1 ;  /* 0x0000000000017941 */ /* 0x000fea0003800000 */
.L_x_58:
        /* <DEDUP_REMOVED lines=10> */
.L_x_61:
[----:B------:R-:W-:Y:S05]  /*2b60*/  BSYNC B1 ;  /* 0x0000000000017941 */ /* 0x000fea0003800000 */
.L_x_60:
        /* <DEDUP_REMOVED lines=9> */
.L_x_63:
[----:B------:R-:W-:Y:S05]  /*2c00*/  BSYNC B1 ;  /* 0x0000000000017941 */ /* 0x000fea0003800000 */
.L_x_62:
        /* <DEDUP_REMOVED lines=9> */
.L_x_65:
[----:B------:R-:W-:Y:S05]  /*2ca0*/  BSYNC B1 ;  /* 0x0000000000017941 */ /* 0x000fea0003800000 */
.L_x_64:
        /* <DEDUP_REMOVED lines=10> */
.L_x_67:
[----:B------:R-:W-:Y:S05]  /*2d50*/  BSYNC B1 ;  /* 0x0000000000017941 */ /* 0x000fea0003800000 */
.L_x_66:
        /* <DEDUP_REMOVED lines=10> */
.L_x_69:
[----:B------:R-:W-:Y:S05]  /*2e00*/  BSYNC B1 ;  /* 0x0000000000017941 */ /* 0x000fea0003800000 */
.L_x_68:
        /* <DEDUP_REMOVED lines=9> */
.L_x_71:
[----:B------:R-:W-:Y:S05]  /*2ea0*/  BSYNC B1 ;  /* 0x0000000000017941 */ /* 0x000fea0003800000 */
.L_x_70:
        /* <DEDUP_REMOVED lines=9> */
.L_x_73:
[----:B------:R-:W-:Y:S05]  /*2f40*/  BSYNC B1 ;  /* 0x0000000000017941 */ /* 0x000fea0003800000 */
.L_x_72:
        /* <DEDUP_REMOVED lines=10> */
.L_x_75:
[----:B------:R-:W-:Y:S05]  /*2ff0*/  BSYNC B1 ;  /* 0x0000000000017941 */ /* 0x000fea0003800000 */
.L_x_74:
        /* <DEDUP_REMOVED lines=10> */
.L_x_77:
[----:B------:R-:W-:Y:S05]  /*30a0*/  BSYNC B1 ;  /* 0x0000000000017941 */ /* 0x000fea0003800000 */
.L_x_76:
        /* <DEDUP_REMOVED lines=9> */
.L_x_79:
[----:B------:R-:W-:Y:S05]  /*3140*/  BSYNC B1 ;  /* 0x0000000000017941 */ /* 0x000fea0003800000 */
.L_x_78:
        /* <DEDUP_REMOVED lines=9> */
.L_x_81:
[----:B------:R-:W-:Y:S05]  /*31e0*/  BSYNC B1 ;  /* 0x0000000000017941 */ /* 0x000fea0003800000 */
.L_x_80:
        /* <DEDUP_REMOVED lines=10> */
.L_x_83:
[----:B------:R-:W-:Y:S05]  /*3290*/  BSYNC B1 ;  /* 0x0000000000017941 */ /* 0x000fea0003800000 */
.L_x_82:
[----:B-----5:R-:W-:Y:S01]  /*32a0*/  IMAD.U32 R5, R24, 0x10000, RZ ;  /* 0x0001000018057824 */ /* 0x020fe200078e00ff */
[----:B------:R-:W-:Y:S01]  /*32b0*/  ISETP.GT.AND P0, PT, R4, 0x39, PT ;  /* 0x000000390400780c */ /* 0x000fe20003f04270 */
[----:B------:R-:W-:Y:S01]  /*32c0*/  @P2 IMAD.MOV.U32 R4, RZ, RZ, R8 ;  /* 0x000000ffff042224 */ /* 0x000fe200078e0008 */
[----:B------:R-:W-:Y:S01]  /*32d0*/  BSSY B1, `(.L_x_84) ;  /* 0x000000a000017945 */ /* 0x000fe20003800000 */
[----:B------:R-:W-:Y:S01]  /*32e0*/  FMUL R5, R5, R56 ;  /* 0x0000003805057220 */ /* 0x000fe20000400000 */
[----:B------:R-:W-:-:S03]  /*32f0*/  ISETP.GT.AND P3, PT, R3, RZ, P0 ;  /* 0x000000ff0300720c */ /* 0x000fc60000764270 */
[----:B------:R-:W-:-:S05]  /*3300*/  FFMA R5, R52, R23, R5 ;  /* 0x0000001734057223 */ /* 0x000fca0000000005 */
[----:B------:R-:W-:-:S04]  /*3310*/  F2FP.BF16.F32.PACK_AB R5, RZ, R5 ;  /* 0x00000005ff05723e */ /* 0x000fc800000010ff */
[----:B0-----:R-:W-:Y:S01]  /*3320*/  PRMT R14, R5, 0x7610, R14 ;  /* 0x00007610050e7816 */ /* 0x001fe2000000000e */
[----:B------:R-:W-:-:S05]  /*3330*/  @P2 IMAD.MOV.U32 R5, RZ, RZ, R9 ;  /* 0x000000ffff052224 */ /* 0x000fca00078e0009 */
[----:B------:R0:W-:Y:S01]  /*3340*/  @P2 STG.E.U16 desc[UR36][R4.64+0x70], R14 ;  /* 0x0000700e04002986 */ /* 0x0001e2000c101524 */
[----:B------:R-:W-:Y:S05]  /*3350*/  @!P3 BRA `(.L_x_85) ;  /* 0x000000000004b947 */ /* 0x000fea0003800000 */
[----:B------:R0:W5:Y:S02]  /*3360*/  LDG.E.LTC128B.U16 R24, desc[UR36][R6.64+0x72] ;  /* 0x0000722406187981 */ /* 0x000164000c1e1520 */
.L_x_85:
[----:B------:R-:W-:Y:S05]  /*3370*/  BSYNC B1 ;  /* 0x0000000000017941 */ /* 0x000fea0003800000 */
.L_x_84:
        /* <DEDUP_REMOVED lines=9> */
.L_x_87:
[----:B------:R-:W-:Y:S05]  /*3410*/  BSYNC B1 ;  /* 0x0000000000017941 */ /* 0x000fea0003800000 */
.L_x_86:
[----:B-----5:R-:W-:Y:S01]  /*3420*/  IMAD.U32 R5, R24, 0x10000, RZ ;  /* 0x0001000018057824 */ /* 0x020fe200078e00ff */
[----:B------:R-:W-:Y:S01]  /*3430*/  ISETP.GT.AND P0, PT, R3, 0x8, P0 ;  /* 0x000000080300780c */ /* 0x000fe20000704270 */
[----:B0-----:R-:W-:Y:S01]  /*3440*/  @P1 IMAD.MOV.U32 R4, RZ, RZ, R12 ;  /* 0x000000ffff041224 */ /* 0x001fe200078e000c */
[----:B------:R-:W-:Y:S01]  /*3450*/  BSSY B1, `(.L_x_88) ;  /* 0x0000009000017945 */ /* 0x000fe20003800000 */
[----:B------:R-:W-:-:S04]  /*3460*/  FMUL R5, R5, R56 ;  /* 0x0000003805057220 */ /* 0x000fc80000400000 */
[----:B------:R-:W-:-:S05]  /*3470*/  FFMA R5, R54, R23, R5 ;  /* 0x0000001736057223 */ /* 0x000fca0000000005 */
[----:B------:R-:W-:-:S04]  /*3480*/  F2FP.BF16.F32.PACK_AB R5, RZ, R5 ;  /* 0x00000005ff05723e */ /* 0x000fc800000010ff */
[----:B-1-3--:R-:W-:Y:S01]  /*3490*/  PRMT R6, R5, 0x7610, R6 ;  /* 0x0000761005067816 */ /* 0x00afe20000000006 */
[----:B------:R-:W-:-:S05]  /*34a0*/  @P1 IMAD.MOV.U32 R5, RZ, RZ, R13 ;  /* 0x000000ffff051224 */ /* 0x000fca00078e000d */
[----:B------:R0:W-:Y:S01]  /*34b0*/  @P1 STG.E.U16 desc[UR36][R4.64+0x70], R6 ;  /* 0x0000700604001986 */ /* 0x0001e2000c101524 */
[----:B------:R-:W-:Y:S05]  /*34c0*/  @!P0 BRA `(.L_x_89) ;  /* 0x0000000000048947 */ /* 0x000fea0003800000 */
[----:B------:R1:W5:Y:S02]  /*34d0*/  LDG.E.LTC128B.U16 R24, desc[UR36][R10.64+0x72] ;  /* 0x000072240a187981 */ /* 0x000364000c1e1520 */
.L_x_89:
[----:B------:R-:W-:Y:S05]  /*34e0*/  BSYNC B1 ;  /* 0x0000000000017941 */ /* 0x000fea0003800000 */
.L_x_88:
[----:B------:R-:W-:Y:S05]  /*34f0*/  @!P0 BRA `(.L_x_90) ;  /* 0x0000000800a88947 */ /* 0x000fea0003800000 */
[----:B-----5:R-:W-:-:S04]  /*3500*/  IMAD.U32 R3, R24, 0x10000, RZ ;  /* 0x0001000018037824 */ /* 0x020fc800078e00ff */
[----:B0-----:R-:W-:-:S04]  /*3510*/  FMUL R4, R3, R56 ;  /* 0x0000003803047220 */ /* 0x001fc80000400000 */
[----:B------:R-:W-:-:S05]  /*3520*/  FFMA R4, R55, R23, R4 ;  /* 0x0000001737047223 */ /* 0x000fca0000000004 */
[----:B------:R-:W-:-:S05]  /*3530*/  F2FP.BF16.F32.PACK_AB R4, RZ, R4 ;  /* 0x00000004ff04723e */ /* 0x000fca00000010ff */
[----:B------:R3:W-:Y:S01]  /*3540*/  STG.E.U16 desc[UR36][R12.64+0x72], R4 ;  /* 0x000072040c007986 */ /* 0x0007e2000c101524 */
[----:B------:R-:W-:Y:S05]  /*3550*/  BRA `(.L_x_90) ;  /* 0x0000000800907947 */ /* 0x000fea0003800000 */
.L_x_29:
[----:B------:R-:W-:Y:S01]  /*3560*/  ISETP.GT.AND P0, PT, R4, 0x1, PT ;  /* 0x000000010400780c */ /* 0x000fe20003f04270 */
[----:B------:R-:W-:Y:S01]  /*3570*/  ULDC.64 UR4, c[0x0][0x5c0] ;  /* 0x0001700000047ab9 */ /* 0x000fe20000000a00 */
[-C--:B------:R-:W-:Y:S01]  /*3580*/  FMUL R24, R24, R23.reuse ;  /* 0x0000001718187220 */ /* 0x080fe20000400000 */
[-C--:B------:R-:W-:Y:S01]  /*3590*/  FMUL R25, R25, R23.reuse ;  /* 0x0000001719197220 */ /* 0x080fe20000400000 */
[----:B------:R-:W-:Y:S01]  /*35a0*/  ISETP.GT.AND P3, PT, R3, RZ, P0 ;  /* 0x000000ff0300720c */ /* 0x000fe20000764270 */
[-C--:B------:R-:W-:Y:S01]  /*35b0*/  FMUL R26, R26, R23.reuse ;  /* 0x000000171a1a7220 */ /* 0x080fe20000400000 */
[----:B------:R-:W-:Y:S01]  /*35c0*/  LEA R6, P4, R58, UR4, 0x1 ;  /* 0x000000043a067c11 */ /* 0x000fe2000f8808ff */
[-C--:B------:R-:W-:Y:S01]  /*35d0*/  FMUL R27, R27, R23.reuse ;  /* 0x000000171b1b7220 */ /* 0x080fe20000400000 */
[----:B------:R-:W-:Y:S01]  /*35e0*/  F2FP.BF16.F32.PACK_AB R24, RZ, R24 ;  /* 0x00000018ff18723e */ /* 0x000fe200000010ff */
[-C--:B------:R-:W-:Y:S01]  /*35f0*/  FMUL R28, R28, R23.reuse ;  /* 0x000000171c1c7220 */ /* 0x080fe20000400000 */
[----:B------:R-:W-:Y:S01]  /*3600*/  LEA.HI.X R7, R58, UR5, R75, 0x1, P4 ;  /* 0x000000053a077c11 */ /* 0x000fe2000a0f0c4b */
[----:B------:R-:W-:Y:S01]  /*3610*/  FMUL R29, R29, R23 ;  /* 0x000000171d1d7220 */ /* 0x000fe20000400000 */
[----:B------:R-:W-:Y:S01]  /*3620*/  F2FP.BF16.F32.PACK_AB R25, RZ, R25 ;  /* 0x00000019ff19723e */ /* 0x000fe200000010ff */
[-C--:B------:R-:W-:Y:S01]  /*3630*/  FMUL R30, R30, R23.reuse ;  /* 0x000000171e1e7220 */ /* 0x080fe20000400000 */
[----:B------:R-:W-:Y:S01]  /*3640*/  SHF.L.U64.HI R67, R66, 0x4, R67 ;  /* 0x0000000442437819 */ /* 0x000fe20000010243 */
[----:B------:R-:W-:Y:S01]  /*3650*/  @P1 STG.E.U16 desc[UR36][R6.64], R24 ;  /* 0x0000001806001986 */ /* 0x000fe2000c101524 */
[----:B------:R-:W-:Y:S01]  /*3660*/  ISETP.GT.AND P1, PT, R4, 0x8, PT ;  /* 0x000000080400780c */ /* 0x000fe20003f24270 */
[-C--:B------:R-:W-:Y:S01]  /*3670*/  FMUL R31, R31, R23.reuse ;  /* 0x000000171f1f7220 */ /* 0x080fe20000400000 */
[C---:B------:R-:W-:Y:S01]  /*3680*/  ISETP.GT.AND P4, PT, R3.reuse, 0x8, P0 ;  /* 0x000000080300780c */ /* 0x040fe20000784270 */
[----:B------:R-:W-:Y:S01]  /*3690*/  @P3 STG.E.U16 desc[UR36][R6.64+0x2], R25 ;  /* 0x0000021906003986 */ /* 0x000fe2000c101524 */
[----:B------:R-:W-:Y:S01]  /*36a0*/  LEA R8, P3, R66, R6, 0x4 ;  /* 0x0000000642087211 */ /* 0x000fe200078620ff */
[-C--:B------:R-:W-:Y:S01]  /*36b0*/  FMUL R32, R32, R23.reuse ;  /* 0x0000001720207220 */ /* 0x080fe20000400000 */
[----:B------:R-:W-:Y:S01]  /*36c0*/  ISETP.GT.AND P2, PT, R3, 0x8, P2 ;  /* 0x000000080300780c */ /* 0x000fe20001744270 */
[-C--:B------:R-:W-:Y:S01]  /*36d0*/  FMUL R33, R33, R23.reuse ;  /* 0x0000001721217220 */ /* 0x080fe20000400000 */
[----:B------:R-:W-:Y:S01]  /*36e0*/  ISETP.GT.AND P0, PT, R4, 0x9, PT ;  /* 0x000000090400780c */ /* 0x000fe20003f04270 */
[----:B------:R-:W-:Y:S01]  /*36f0*/  IMAD.X R9, R67, 0x1, R7, P3 ;  /* 0x0000000143097824 */ /* 0x000fe200018e0607 */
[C---:B------:R-:W-:Y:S01]  /*3700*/  ISETP.GT.AND P5, PT, R3.reuse, RZ, P1 ;  /* 0x000000ff0300720c */ /* 0x040fe20000fa4270 */
[-C--:B------:R-:W-:Y:S01]  /*3710*/  FMUL R34, R34, R23.reuse ;  /* 0x0000001722227220 */ /* 0x080fe20000400000 */
[----:B------:R-:W-:Y:S01]  /*3720*/  ISETP.GT.AND P3, PT, R3, RZ, P0 ;  /* 0x000000ff0300720c */ /* 0x000fe20000764270 */
[-C--:B------:R-:W-:Y:S01]  /*3730*/  FMUL R35, R35, R23.reuse ;  /* 0x0000001723237220 */ /* 0x080fe20000400000 */
[----:B------:R-:W-:Y:S01]  /*3740*/  F2FP.BF16.F32.PACK_AB R26, RZ, R26 ;  /* 0x0000001aff1a723e */ /* 0x000fe200000010ff */
[----:B------:R-:W-:Y:S01]  /*3750*/  FMUL R36, R36, R23 ;  /* 0x0000001724247220 */ /* 0x000fe20000400000 */
[----:B------:R-:W-:Y:S01]  /*3760*/  F2FP.BF16.F32.PACK_AB R27, RZ, R27 ;  /* 0x0000001bff1b723e */ /* 0x000fe200000010ff */
[----:B------:R-:W-:Y:S01]  /*3770*/  FMUL R37, R37, R23 ;  /* 0x0000001725257220 */ /* 0x000fe20000400000 */
[----:B------:R-:W-:Y:S01]  /*3780*/  F2FP.BF16.F32.PACK_AB R28, RZ, R28 ;  /* 0x0000001cff1c723e */ /* 0x000fe200000010ff */
[----:B------:R-:W-:Y:S01]  /*3790*/  @P2 STG.E.U16 desc[UR36][R8.64], R26 ;  /* 0x0000001a08002986 */ /* 0x000fe2000c101524 */
[----:B------:R-:W-:Y:S01]  /*37a0*/  F2FP.BF16.F32.PACK_AB R29, RZ, R29 ;  /* 0x0000001dff1d723e */ /* 0x000fe200000010ff */
[-C--:B------:R-:W-:Y:S01]  /*37b0*/  FMUL R38, R38, R23.reuse ;  /* 0x0000001726267220 */ /* 0x080fe20000400000 */
[----:B------:R-:W-:Y:S01]  /*37c0*/  ISETP.GT.AND P2, PT, R3, 0x8, P1 ;  /* 0x000000080300780c */ /* 0x000fe20000f44270 */
[----:B------:R-:W-:Y:S01]  /*37d0*/  @P4 STG.E.U16 desc[UR36][R8.64+0x2], R27 ;  /* 0x0000021b08004986 */ /* 0x000fe2000c101524 */
[----:B------:R-:W-:Y:S01]  /*37e0*/  ISETP.GT.AND P1, PT, R4, 0x10, PT ;  /* 0x000000100400780c */ /* 0x000fe20003f24270 */
[-C--:B------:R-:W-:Y:S01]  /*37f0*/  FMUL R39, R39, R23.reuse ;  /* 0x0000001727277220 */ /* 0x080fe20000400000 */
[----:B------:R-:W-:Y:S01]  /*3800*/  F2FP.BF16.F32.PACK_AB R30, RZ, R30 ;  /* 0x0000001eff1e723e */ /* 0x000fe200000010ff */
[----:B------:R-:W-:Y:S01]  /*3810*/  @P5 STG.E.U16 desc[UR36][R6.64+0x10], R28 ;  /* 0x0000101c06005986 */ /* 0x000fe2000c101524 */
[C---:B------:R-:W-:Y:S01]  /*3820*/  ISETP.GT.AND P4, PT, R3.reuse, RZ, P1 ;  /* 0x000000ff0300720c */ /* 0x040fe20000f84270 */
[----:B------:R-:W-:Y:S01]  /*3830*/  FMUL R40, R40, R23 ;  /* 0x0000001728287220 */ /* 0x000fe20000400000 */
[----:B------:R-:W-:Y:S01]  /*3840*/  F2FP.BF16.F32.PACK_AB R31, RZ, R31 ;  /* 0x0000001fff1f723e */ /* 0x000fe200000010ff */
[----:B------:R-:W-:Y:S01]  /*3850*/  @P3 STG.E.U16 desc[UR36][R6.64+0x12], R29 ;  /* 0x0000121d06003986 */ /* 0x000fe2000c101524 */
[----:B------:R-:W-:Y:S01]  /*3860*/  ISETP.GT.AND P3, PT, R3, 0x8, P0 ;  /* 0x000000080300780c */ /* 0x000fe20000764270 */
[-C--:B------:R-:W-:Y:S01]  /*3870*/  FMUL R41, R41, R23.reuse ;  /* 0x0000001729297220 */ /* 0x080fe20000400000 */
[----:B------:R-:W-:Y:S01]  /*3880*/  ISETP.GT.AND P0, PT, R4, 0x11, PT ;  /* 0x000000110400780c */ /* 0x000fe20003f04270 */
[----:B------:R-:W-:Y:S01]  /*3890*/  @P2 STG.E.U16 desc[UR36][R8.64+0x10], R30 ;  /* 0x0000101e08002986 */ /* 0x000fe2000c101524 */
[----:B------:R-:W-:Y:S01]  /*38a0*/  F2FP.BF16.F32.PACK_AB R32, RZ, R32 ;  /* 0x00000020ff20723e */ /* 0x000fe200000010ff */
[-C--:B------:R-:W-:Y:S01]  /*38b0*/  FMUL R42, R42, R23.reuse ;  /* 0x000000172a2a7220 */ /* 0x080fe20000400000 */
[----:B------:R-:W-:Y:S01]  /*38c0*/  ISETP.GT.AND P5, PT, R3, RZ, P0 ;  /* 0x000000ff0300720c */ /* 0x000fe200007a4270 */
[-C--:B------:R-:W-:Y:S01]  /*38d0*/  FMUL R43, R43, R23.reuse ;  /* 0x000000172b2b7220 */ /* 0x080fe20000400000 */
[----:B------:R-:W-:Y:S01]  /*38e0*/  ISETP.GT.AND P2, PT, R3, 0x8, P1 ;  /* 0x000000080300780c */ /* 0x000fe20000f44270 */
[-C--:B------:R-:W-:Y:S01]  /*38f0*/  FMUL R44, R44, R23.reuse ;  /* 0x000000172c2c7220 */ /* 0x080fe20000400000 */
[----:B------:R-:W-:Y:S01]  /*3900*/  ISETP.GT.AND P1, PT, R4, 0x18, PT ;  /* 0x000000180400780c */ /* 0x000fe20003f24270 */
[----:B------:R-:W-:Y:S01]  /*3910*/  FMUL R45, R45, R23 ;  /* 0x000000172d2d7220 */ /* 0x000fe20000400000 */
[----:B------:R-:W-:Y:S01]  /*3920*/  F2FP.BF16.F32.PACK_AB R33, RZ, R33 ;  /* 0x00000021ff21723e */ /* 0x000fe200000010ff */
[----:B------:R-:W-:Y:S01]  /*3930*/  @P3 STG.E.U16 desc[UR36][R8.64+0x12], R31 ;  /* 0x0000121f08003986 */ /* 0x000fe2000c101524 */
[C---:B------:R-:W-:Y:S01]  /*3940*/  ISETP.GT.AND P3, PT, R3.reuse, 0x8, P0 ;  /* 0x000000080300780c */ /* 0x040fe20000764270 */
[-C--:B------:R-:W-:Y:S01]  /*3950*/  FMUL R46, R46, R23.reuse ;  /* 0x000000172e2e7220 */ /* 0x080fe20000400000 */
[----:B------:R-:W-:Y:S01]  /*3960*/  ISETP.GT.AND P0, PT, R4, 0x19, PT ;  /* 0x000000190400780c */ /* 0x000fe20003f04270 */
[----:B------:R-:W-:Y:S01]  /*3970*/  @P4 STG.E.U16 desc[UR36][R6.64+0x20], R32 ;  /* 0x0000202006004986 */ /* 0x000fe2000c101524 */
[----:B------:R-:W-:Y:S01]  /*3980*/  ISETP.GT.AND P4, PT, R3, RZ, P1 ;  /* 0x000000ff0300720c */ /* 0x000fe20000f84270 */
[-C--:B------:R-:W-:Y:S01]  /*3990*/  FMUL R47, R47, R23.reuse ;  /* 0x000000172f2f7220 */ /* 0x080fe20000400000 */
[----:B------:R-:W-:Y:S01]  /*39a0*/  F2FP.BF16.F32.PACK_AB R34, RZ, R34 ;  /* 0x00000022ff22723e */ /* 0x000fe200000010ff */
[----:B------:R-:W-:Y:S01]  /*39b0*/  @P5 STG.E.U16 desc[UR36][R6.64+0x22], R33 ;  /* 0x0000222106005986 */ /* 0x000fe2000c101524 */
[----:B------:R-:W-:Y:S01]  /*39c0*/  ISETP.GT.AND P5, PT, R3, RZ, P0 ;  /* 0x000000ff0300720c */ /* 0x000fe200007a4270 */
[----:B------:R-:W-:Y:S01]  /*39d0*/  FMUL R48, R48, R23 ;  /* 0x0000001730307220 */ /* 0x000fe20000400000 */
[----:B------:R-:W-:Y:S01]  /*39e0*/  F2FP.BF16.F32.PACK_AB R35, RZ, R35 ;  /* 0x00000023ff23723e */ /* 0x000fe200000010ff */
[----:B------:R-:W-:Y:S01]  /*39f0*/  @P2 STG.E.U16 desc[UR36][R8.64+0x20], R34 ;  /* 0x0000202208002986 */ /* 0x000fe2000c101524 */
[----:B------:R-:W-:Y:S01]  /*3a00*/  F2FP.BF16.F32.PACK_AB R36, RZ, R36 ;  /* 0x00000024ff24723e */ /* 0x000fe200000010ff */
[-C--:B------:R-:W-:Y:S01]  /*3a10*/  FMUL R49, R49, R23.reuse ;  /* 0x0000001731317220 */ /* 0x080fe20000400000 */
[C---:B------:R-:W-:Y:S01]  /*3a20*/  ISETP.GT.AND P2, PT, R3.reuse, 0x8, P1 ;  /* 0x000000080300780c */ /* 0x040fe20000f44270 */
[----:B------:R-:W-:Y:S01]  /*3a30*/  @P3 STG.E.U16 desc[UR36][R8.64+0x22], R35 ;  /* 0x0000222308003986 */ /* 0x000fe2000c101524 */
[----:B------:R-:W-:Y:S01]  /*3a40*/  ISETP.GT.AND P1, PT, R4, 0x20, PT ;  /* 0x000000200400780c */ /* 0x000fe20003f24270 */
[----:B------:R-:W-:Y:S01]  /*3a50*/  FMUL R50, R50, R23 ;  /* 0x0000001732327220 */ /* 0x000fe20000400000 */
[----:B------:R-:W-:Y:S01]  /*3a60*/  F2FP.BF16.F32.PACK_AB R37, RZ, R37 ;  /* 0x00000025ff25723e */ /* 0x000fe200000010ff */
[----:B------:R-:W-:Y:S01]  /*3a70*/  @P4 STG.E.U16 desc[UR36][R6.64+0x30], R36 ;  /* 0x0000302406004986 */ /* 0x000fe2000c101524 */
[----:B------:R-:W-:Y:S01]  /*3a80*/  ISETP.GT.AND P3, PT, R3, 0x8, P0 ;  /* 0x000000080300780c */ /* 0x000fe20000764270 */
[-C--:B------:R-:W-:Y:S01]  /*3a90*/  FMUL R51, R51, R23.reuse ;  /* 0x0000001733337220 */ /* 0x080fe20000400000 */
[----:B------:R-:W-:Y:S01]  /*3aa0*/  ISETP.GT.AND P0, PT, R4, 0x21, PT ;  /* 0x000000210400780c */ /* 0x000fe20003f04270 */
[----:B------:R-:W-:Y:S01]  /*3ab0*/  @P5 STG.E.U16 desc[UR36][R6.64+0x32], R37 ;  /* 0x0000322506005986 */ /* 0x000fe2000c101524 */
        /* <DEDUP_REMOVED lines=10> */
[----:B------:R-:W-:-:S02]  /*3b60*/  F2FP.BF16.F32.PACK_AB R41, RZ, R41 ;  /* 0x00000029ff29723e */ /* 0x000fc400000010ff */
[C---:B------:R-:W-:Y:S01]  /*3b70*/  ISETP.GT.AND P1, PT, R3.reuse, 0x8, P1 ;  /* 0x000000080300780c */ /* 0x040fe20000f24270 */
[----:B------:R-:W-:Y:S01]  /*3b80*/  @P3 STG.E.U16 desc[UR36][R8.64+0x32], R39 ;  /* 0x0000322708003986 */ /* 0x000fe2000c101524 */
[C---:B------:R-:W-:Y:S02]  /*3b90*/  ISETP.GT.AND P2, PT, R3.reuse, 0x8, P0 ;  /* 0x000000080300780c */ /* 0x040fe40000744270 */
[C---:B------:R-:W-:Y:S01]  /*3ba0*/  ISETP.GT.AND P0, PT, R4.reuse, 0x29, PT ;  /* 0x000000290400780c */ /* 0x040fe20003f04270 */
[----:B------:R-:W-:Y:S01]  /*3bb0*/  @P4 STG.E.U16 desc[UR36][R6.64+0x40], R40 ;  /* 0x0000402806004986 */ /* 0x000fe2000c101524 */
[----:B------:R-:W-:Y:S02]  /*3bc0*/  ISETP.GT.AND P4, PT, R4, 0x28, PT ;  /* 0x000000280400780c */ /* 0x000fe40003f84270 */
[----:B------:R-:W-:Y:S01]  /*3bd0*/  F2FP.BF16.F32.PACK_AB R42, RZ, R42 ;  /* 0x0000002aff2a723e */ /* 0x000fe200000010ff */
[----:B------:R-:W-:Y:S01]  /*3be0*/  @P5 STG.E.U16 desc[UR36][R6.64+0x42], R41 ;  /* 0x0000422906005986 */ /* 0x000fe2000c101524 */
[----:B------:R-:W-:-:S02]  /*3bf0*/  ISETP.GT.AND P5, PT, R3, RZ, P4 ;  /* 0x000000ff0300720c */ /* 0x000fc400027a4270 */
[C---:B------:R-:W-:Y:S01]  /*3c00*/  ISETP.GT.AND P3, PT, R3.reuse, RZ, P0 ;  /* 0x000000ff0300720c */ /* 0x040fe20000764270 */
[----:B------:R-:W-:Y:S01]  /*3c10*/  @P1 STG.E.U16 desc[UR36][R8.64+0x40], R42 ;  /* 0x0000402a08001986 */ /* 0x000fe2000c101524 */
[----:B------:R-:W-:Y:S02]  /*3c20*/  F2FP.BF16.F32.PACK_AB R43, RZ, R43 ;  /* 0x0000002bff2b723e */ /* 0x000fe400000010ff */
[----:B------:R-:W-:Y:S02]  /*3c30*/  F2FP.BF16.F32.PACK_AB R44, RZ, R44 ;  /* 0x0000002cff2c723e */ /* 0x000fe400000010ff */
[C---:B------:R-:W-:Y:S01]  /*3c40*/  ISETP.GT.AND P4, PT, R3.reuse, 0x8, P4 ;  /* 0x000000080300780c */ /* 0x040fe20002784270 */
[----:B------:R-:W-:Y:S01]  /*3c50*/  @P2 STG.E.U16 desc[UR36][R8.64+0x42], R43 ;  /* 0x0000422b08002986 */ /* 0x000fe2000c101524 */
[----:B------:R-:W-:Y:S02]  /*3c60*/  F2FP.BF16.F32.PACK_AB R45, RZ, R45 ;  /* 0x0000002dff2d723e */ /* 0x000fe400000010ff */
[----:B------:R-:W-:Y:S01]  /*3c70*/  ISETP.GT.AND P2, PT, R4, 0x31, PT ;  /* 0x000000310400780c */ /* 0x000fe20003f44270 */
[----:B------:R-:W-:Y:S01]  /*3c80*/  @P5 STG.E.U16 desc[UR36][R6.64+0x50], R44 ;  /* 0x0000502c06005986 */ /* 0x000fe2000c101524 */
[----:B------:R-:W-:-:S02]  /*3c90*/  ISETP.GT.AND P5, PT, R3, 0x8, P0 ;  /* 0x000000080300780c */ /* 0x000fc400007a4270 */
[C---:B------:R-:W-:Y:S01]  /*3ca0*/  ISETP.GT.AND P1, PT, R4.reuse, 0x38, PT ;  /* 0x000000380400780c */ /* 0x040fe20003f24270 */
[----:B------:R-:W-:Y:S01]  /*3cb0*/  @P3 STG.E.U16 desc[UR36][R6.64+0x52], R45 ;  /* 0x0000522d06003986 */ /* 0x000fe2000c101524 */
[C---:B------:R-:W-:Y:S02]  /*3cc0*/  ISETP.GT.AND P3, PT, R4.reuse, 0x30, PT ;  /* 0x000000300400780c */ /* 0x040fe40003f64270 */
[----:B------:R-:W-:Y:S01]  /*3cd0*/  ISETP.GT.AND P0, PT, R4, 0x39, PT ;  /* 0x000000390400780c */ /* 0x000fe20003f04270 */
[----:B------:R-:W-:Y:S01]  /*3ce0*/  @P4 IMAD.MOV.U32 R4, RZ, RZ, R8 ;  /* 0x000000ffff044224 */ /* 0x000fe200078e0008 */
[----:B------:R-:W-:Y:S01]  /*3cf0*/  F2FP.BF16.F32.PACK_AB R46, RZ, R46 ;  /* 0x0000002eff2e723e */ /* 0x000fe200000010ff */
[----:B------:R-:W-:Y:S01]  /*3d00*/  @P4 IMAD.MOV.U32 R5, RZ, RZ, R9 ;  /* 0x000000ffff054224 */ /* 0x000fe200078e0009 */
[----:B------:R-:W-:Y:S02]  /*3d10*/  F2FP.BF16.F32.PACK_AB R47, RZ, R47 ;  /* 0x0000002fff2f723e */ /* 0x000fe400000010ff */
[----:B------:R-:W-:-:S02]  /*3d20*/  F2FP.BF16.F32.PACK_AB R48, RZ, R48 ;  /* 0x00000030ff30723e */ /* 0x000fc400000010ff */
[----:B------:R0:W-:Y:S01]  /*3d30*/  @P4 STG.E.U16 desc[UR36][R4.64+0x50], R46 ;  /* 0x0000502e04004986 */ /* 0x0001e2000c101524 */
[C---:B------:R-:W-:Y:S02]  /*3d40*/  ISETP.GT.AND P4, PT, R3.reuse, RZ, P2 ;  /* 0x000000ff0300720c */ /* 0x040fe40001784270 */
[----:B------:R-:W-:Y:S02]  /*3d50*/  F2FP.BF16.F32.PACK_AB R49, RZ, R49 ;  /* 0x00000031ff31723e */ /* 0x000fe400000010ff */
[----:B------:R-:W-:Y:S02]  /*3d60*/  ISETP.GT.AND P2, PT, R3, 0x8, P2 ;  /* 0x000000080300780c */ /* 0x000fe40001744270 */
[----:B------:R-:W-:Y:S02]  /*3d70*/  F2FP.BF16.F32.PACK_AB R50, RZ, R50 ;  /* 0x00000032ff32723e */ /* 0x000fe400000010ff */
[----:B------:R-:W-:Y:S02]  /*3d80*/  F2FP.BF16.F32.PACK_AB R51, RZ, R51 ;  /* 0x00000033ff33723e */ /* 0x000fe400000010ff */
[----:B------:R-:W-:Y:S01]  /*3d90*/  F2FP.BF16.F32.PACK_AB R52, RZ, R52 ;  /* 0x00000034ff34723e */ /* 0x000fe200000010ff */
[----:B0-----:R-:W-:Y:S01]  /*3da0*/  @P5 IMAD.MOV.U32 R4, RZ, RZ, R8 ;  /* 0x000000ffff045224 */ /* 0x001fe200078e0008 */
[----:B------:R-:W-:Y:S01]  /*3db0*/  F2FP.BF16.F32.PACK_AB R53, RZ, R53 ;  /* 0x00000035ff35723e */ /* 0x000fe200000010ff */
[----:B------:R-:W-:Y:S01]  /*3dc0*/  @P5 IMAD.MOV.U32 R5, RZ, RZ, R9 ;  /* 0x000000ffff055224 */ /* 0x000fe200078e0009 */
[----:B------:R-:W-:-:S02]  /*3dd0*/  F2FP.BF16.F32.PACK_AB R54, RZ, R54 ;  /* 0x00000036ff36723e */ /* 0x000fc400000010ff */
[----:B------:R-:W-:Y:S02]  /*3de0*/  F2FP.BF16.F32.PACK_AB R55, RZ, R55 ;  /* 0x00000037ff37723e */ /* 0x000fe400000010ff */
[----:B------:R0:W-:Y:S01]  /*3df0*/  @P5 STG.E.U16 desc[UR36][R4.64+0x52], R47 ;  /* 0x0000522f04005986 */ /* 0x0001e2000c101524 */
[C---:B------:R-:W-:Y:S02]  /*3e00*/  ISETP.GT.AND P5, PT, R3.reuse, RZ, P3 ;  /* 0x000000ff0300720c */ /* 0x040fe40001fa4270 */
[----:B------:R-:W-:-:S11]  /*3e10*/  ISETP.GT.AND P3, PT, R3, 0x8, P3 ;  /* 0x000000080300780c */ /* 0x000fd60001f64270 */
[----:B0-----:R-:W-:Y:S02]  /*3e20*/  @P5 IMAD.MOV.U32 R4, RZ, RZ, R6 ;  /* 0x000000ffff045224 */ /* 0x001fe400078e0006 */
[----:B------:R-:W-:-:S05]  /*3e30*/  @P5 IMAD.MOV.U32 R5, RZ, RZ, R7 ;  /* 0x000000ffff055224 */ /* 0x000fca00078e0007 */
[----:B------:R0:W-:Y:S01]  /*3e40*/  @P5 STG.E.U16 desc[UR36][R4.64+0x60], R48 ;  /* 0x0000603004005986 */ /* 0x0001e2000c101524 */
[C---:B------:R-:W-:Y:S02]  /*3e50*/  ISETP.GT.AND P5, PT, R3.reuse, RZ, P0 ;  /* 0x000000ff0300720c */ /* 0x040fe400007a4270 */
[----:B------:R-:W-:Y:S01]  /*3e60*/  ISETP.GT.AND P0, PT, R3, 0x8, P0 ;  /* 0x000000080300780c */ /* 0x000fe20000704270 */
[----:B0-----:R-:W-:Y:S02]  /*3e70*/  @P4 IMAD.MOV.U32 R4, RZ, RZ, R6 ;  /* 0x000000ffff044224 */ /* 0x001fe400078e0006 */
[----:B------:R-:W-:-:S05]  /*3e80*/  @P4 IMAD.MOV.U32 R5, RZ, RZ, R7 ;  /* 0x000000ffff054224 */ /* 0x000fca00078e0007 */
[----:B------:R0:W-:Y:S01]  /*3e90*/  @P4 STG.E.U16 desc[UR36][R4.64+0x62], R49 ;  /* 0x0000623104004986 */ /* 0x0001e2000c101524 */
[C---:B------:R-:W-:Y:S02]  /*3ea0*/  ISETP.GT.AND P4, PT, R3.reuse, RZ, P1 ;  /* 0x000000ff0300720c */ /* 0x040fe40000f84270 */
[----:B------:R-:W-:Y:S01]  /*3eb0*/  ISETP.GT.AND P1, PT, R3, 0x8, P1 ;  /* 0x000000080300780c */ /* 0x000fe20000f24270 */
[----:B0-----:R-:W-:Y:S02]  /*3ec0*/  @P3 IMAD.MOV.U32 R4, RZ, RZ, R8 ;  /* 0x000000ffff043224 */ /* 0x001fe400078e0008 */
[----:B------:R-:W-:-:S05]  /*3ed0*/  @P3 IMAD.MOV.U32 R5, RZ, RZ, R9 ;  /* 0x000000ffff053224 */ /* 0x000fca00078e0009 */
[----:B------:R0:W-:Y:S02]  /*3ee0*/  @P3 STG.E.U16 desc[UR36][R4.64+0x60], R50 ;  /* 0x0000603204003986 */ /* 0x0001e4000c101524 */
[----:B0-----:R-:W-:Y:S02]  /*3ef0*/  @P2 IMAD.MOV.U32 R4, RZ, RZ, R8 ;  /* 0x000000ffff042224 */ /* 0x001fe400078e0008 */
[----:B------:R-:W-:-:S05]  /*3f00*/  @P2 IMAD.MOV.U32 R5, RZ, RZ, R9 ;  /* 0x000000ffff052224 */ /* 0x000fca00078e0009 */
[----:B------:R0:W-:Y:S02]  /*3f10*/  @P2 STG.E.U16 desc[UR36][R4.64+0x62], R51 ;  /* 0x0000623304002986 */ /* 0x0001e4000c101524 */
[----:B0-----:R-:W-:Y:S02]  /*3f20*/  @P4 IMAD.MOV.U32 R4, RZ, RZ, R6 ;  /* 0x000000ffff044224 */ /* 0x001fe400078e0006 */
[----:B------:R-:W-:-:S05]  /*3f30*/  @P4 IMAD.MOV.U32 R5, RZ, RZ, R7 ;  /* 0x000000ffff054224 */ /* 0x000fca00078e0007 */
[----:B------:R0:W-:Y:S04]  /*3f40*/  @P4 STG.E.U16 desc[UR36][R4.64+0x70], R52 ;  /* 0x0000703404004986 */ /* 0x0001e8000c101524 */
[----:B------:R1:W-:Y:S01]  /*3f50*/  @P5 STG.E.U16 desc[UR36][R6.64+0x72], R53 ;  /* 0x0000723506005986 */ /* 0x0003e2000c101524 */
[----:B0-----:R-:W-:Y:S02]  /*3f60*/  @P1 IMAD.MOV.U32 R4, RZ, RZ, R8 ;  /* 0x000000ffff041224 */ /* 0x001fe400078e0008 */
[----:B------:R-:W-:-:S05]  /*3f70*/  @P1 IMAD.MOV.U32 R5, RZ, RZ, R9 ;  /* 0x000000ffff051224 */ /* 0x000fca00078e0009 */
[----:B------:R1:W-:Y:S04]  /*3f80*/  @P1 STG.E.U16 desc[UR36][R4.64+0x70], R54 ;  /* 0x0000703604001986 */ /* 0x0003e8000c101524 */
[----:B------:R1:W-:Y:S02]  /*3f90*/  @P0 STG.E.U16 desc[UR36][R8.64+0x72], R55 ;  /* 0x0000723708000986 */ /* 0x0003e4000c101524 */
.L_x_90:
[----:B------:R-:W-:Y:S05]  /*3fa0*/  BSYNC B0 ;  /* 0x0000000000007941 */ /* 0x000fea0003800000 */
.L_x_28:
[----:B------:R-:W-:Y:S01]  /*3fb0*/  ULDC UR4, c[0x0][0xc] ;  /* 0x0000030000047ab9 */ /* 0x000fe20000000800 */
[----:B------:R-:W-:Y:S01]  /*3fc0*/  ULDC UR5, c[0x0][0x10] ;  /* 0x0000040000057ab9 */ /* 0x000fe20000000800 */
[----:B------:R-:W0:Y:S01]  /*3fd0*/  LDC R3, c[0x0][0x14] ;  /* 0x00000500ff037b82 */ /* 0x000e220000000800 */
[----:B------:R-:W-:Y:S01]  /*3fe0*/  UIMAD.WIDE.U32 UR4, UR4, UR5, URZ ;  /* 0x00000005040472a5 */ /* 0x000fe2000f8e003f */
[----:B------:R-:W-:Y:S02]  /*3ff0*/  IMAD.MOV.U32 R59, RZ, RZ, -0x1 ;  /* 0xffffffffff3b7424 */ /* 0x000fe400078e00ff */
[----:B------:R-:W-:-:S03]  /*4000*/  IMAD.MOV.U32 R57, RZ, RZ, -0x1 ;  /* 0xffffffffff397424 */ /* 0x000fc600078e00ff */
[----:B0-----:R-:W-:-:S04]  /*4010*/  IMAD.WIDE.U32 R16, R3, UR4, R16 ;  /* 0x0000000403107c25 */ /* 0x001fc8000f8e0010 */
[----:B------:R-:W-:Y:S01]  /*4020*/  IMAD R3, R3, UR5, RZ ;  /* 0x0000000503037c24 */ /* 0x000fe2000f8e02ff */
[----:B------:R-:W-:Y:S02]  /*4030*/  ULDC.64 UR4, c[0x0][0x650] ;  /* 0x0001940000047ab9 */ /* 0x000fe40000000a00 */
[----:B------:R-:W-:Y:S01]  /*4040*/  ISETP.GE.U32.AND P0, PT, R16, UR4, PT ;  /* 0x0000000410007c0c */ /* 0x000fe2000bf06070 */
[--C-:B------:R-:W-:Y:S01]  /*4050*/  IMAD.IADD R17, R17, 0x1, R3.reuse ;  /* 0x0000000111117824 */ /* 0x100fe200078e0203 */
[----:B------:R-:W-:-:S04]  /*4060*/  PRMT R3, RZ, 0x7610, R3 ;  /* 0x00007610ff037816 */ /* 0x000fc80000000003 */
[----:B------:R-:W-:-:S13]  /*4070*/  ISETP.GE.U32.AND.EX P0, PT, R17, UR5, PT, P0 ;  /* 0x0000000511007c0c */ /* 0x000fda000bf06100 */
[----:B------:R-:W-:Y:S05]  /*4080*/  @P0 BRA `(.L_x_91) ;  /* 0x0000000400640947 */ /* 0x000fea0003800000 */
[----:B---3--:R-:W0:Y:S01]  /*4090*/  S2R R12, SR_CTAID.X ;  /* 0x00000000000c7919 */ /* 0x008e220000002500 */
[----:B-12-4-:R-:W1:Y:S01]  /*40a0*/  LDC.64 R10, c[0x0][0x628] ;  /* 0x00018a00ff0a7b82 */ /* 0x016e620000000a00 */
[----:B------:R-:W-:Y:S01]  /*40b0*/  ULDC UR4, c[0x0][0x150] ;  /* 0x0000540000047ab9 */ /* 0x000fe20000000800 */
[----:B------:R-:W-:Y:S01]  /*40c0*/  IMAD.MOV.U32 R8, RZ, RZ, R16 ;  /* 0x000000ffff087224 */ /* 0x000fe200078e0010 */
[----:B-----5:R-:W2:Y:S01]  /*40d0*/  S2R R24, SR_CTAID.Y ;  /* 0x0000000000187919 */ /* 0x020ea20000002600 */
[----:B------:R-:W-:-:S04]  /*40e0*/  IMAD.MOV.U32 R9, RZ, RZ, R17 ;  /* 0x000000ffff097224 */ /* 0x000fc800078e0011 */
[----:B------:R-:W3:Y:S08]  /*40f0*/  LDC R21, c[0x0][0x144] ;  /* 0x00005100ff157b82 */ /* 0x000ef00000000800 */
[----:B------:R-:W4:Y:S08]  /*4100*/  LDC R0, c[0x0][0x630] ;  /* 0x00018c00ff007b82 */ /* 0x000f300000000800 */
[----:B------:R-:W2:Y:S01]  /*4110*/  LDC.64 R14, c[0x0][0x620] ;  /* 0x00018800ff0e7b82 */ /* 0x000ea20000000a00 */
[----:B-1----:R-:W-:-:S04]  /*4120*/  ISETP.NE.U32.AND P0, PT, R10, RZ, PT ;  /* 0x000000ff0a00720c */ /* 0x002fc80003f05070 */
[----:B------:R-:W-:Y:S02]  /*4130*/  ISETP.NE.AND.EX P0, PT, R11, RZ, PT, P0 ;  /* 0x000000ff0b00720c */ /* 0x000fe40003f05300 */
[----:B0-----:R-:W-:-:S05]  /*4140*/  I2FP.F32.U32 R3, R12 ;  /* 0x0000000c00037245 */ /* 0x001fca0000201000 */
[----:B------:R-:W-:-:S04]  /*4150*/  FMUL R3, R3, UR4 ;  /* 0x0000000403037c20 */ /* 0x000fc80008400000 */
[----:B------:R0:W1:Y:S02]  /*4160*/  F2I.U32.TRUNC.NTZ R20, R3 ;  /* 0x0000000300147305 */ /* 0x000064000020f000 */
[----:B---34-:R-:W-:Y:S05]  /*4170*/  @!P0 BRA `(.L_x_92) ;  /* 0x0000000000288947 */ /* 0x018fea0003800000 */
[----:B0-----:R-:W0:Y:S02]  /*4180*/  LDC R3, c[0x0][0x634] ;  /* 0x00018d00ff037b82 */ /* 0x001e240000000800 */
        /* <DEDUP_REMOVED lines=9> */
.L_x_92:
[----:B------:R-:W3:Y:S01]  /*4220*/  LDC.64 R28, c[0x0][0x640] ;  /* 0x00019000ff1c7b82 */ /* 0x000ee20000000a00 */
[-CC-:B------:R-:W-:Y:S01]  /*4230*/  SHF.R.U64 R57, R8, R0.reuse, R9.reuse ;  /* 0x0000000008397219 */ /* 0x180fe20000001209 */
[----:B-1----:R-:W-:Y:S01]  /*4240*/  IMAD.MOV R20, RZ, RZ, -R20 ;  /* 0x000000ffff147224 */ /* 0x002fe200078e0a14 */
[----:B------:R-:W-:Y:S01]  /*4250*/  SHF.R.U32.HI R0, RZ, R0, R9 ;  /* 0x00000000ff007219 */ /* 0x000fe20000011609 */
[----:B------:R-:W-:Y:S01]  /*4260*/  ULDC UR4, c[0x0][0x154] ;  /* 0x0000550000047ab9 */ /* 0x000fe20000000800 */
[----:B0-----:R-:W-:Y:S01]  /*4270*/  IADD3 R3, P0, RZ, -R57, RZ ;  /* 0x80000039ff037210 */ /* 0x001fe20007f1e0ff */
[----:B------:R-:W-:Y:S02]  /*4280*/  IMAD R21, R21, R20, R12 ;  /* 0x0000001415157224 */ /* 0x000fe400078e020c */
[----:B------:R-:W0:Y:S01]  /*4290*/  LDC R6, c[0x0][0x618] ;  /* 0x00018600ff067b82 */ /* 0x000e220000000800 */
[----:B------:R-:W-:Y:S02]  /*42a0*/  IMAD.MOV.U32 R7, RZ, RZ, 0x1 ;  /* 0x00000001ff077424 */ /* 0x000fe400078e00ff */
[----:B------:R-:W-:-:S04]  /*42b0*/  IMAD.X R5, RZ, RZ, ~R0, P0 ;  /* 0x000000ffff057224 */ /* 0x000fc800000e0e00 */
[-C--:B--2---:R-:W-:Y:S01]  /*42c0*/  IMAD R0, R5, R14.reuse, RZ ;  /* 0x0000000e05007224 */ /* 0x084fe200078e02ff */
[----:B------:R-:W1:Y:S01]  /*42d0*/  LDC R8, c[0x0][0x608] ;  /* 0x00018200ff087b82 */ /* 0x000e620000000800 */
[----:B------:R-:W-:-:S04]  /*42e0*/  IMAD.WIDE.U32 R4, R3, R14, R16 ;  /* 0x0000000e03047225 */ /* 0x000fc800078e0010 */
[----:B------:R-:W-:Y:S01]  /*42f0*/  IMAD R3, R3, R15, R0 ;  /* 0x0000000f03037224 */ /* 0x000fe200078e0200 */
[----:B------:R-:W-:Y:S02]  /*4300*/  I2FP.F32.U32 R0, R24 ;  /* 0x0000001800007245 */ /* 0x000fe40000201000 */
[----:B------:R-:W2:Y:S01]  /*4310*/  LDC R26, c[0x0][0x658] ;  /* 0x00019600ff1a7b82 */ /* 0x000ea20000000800 */
[----:B------:R-:W-:Y:S01]  /*4320*/  IMAD.IADD R3, R5, 0x1, R3 ;  /* 0x0000000105037824 */ /* 0x000fe200078e0203 */
[----:B---3--:R-:W-:Y:S01]  /*4330*/  ISETP.NE.U32.AND P0, PT, R28, RZ, PT ;  /* 0x000000ff1c00720c */ /* 0x008fe20003f05070 */
[----:B------:R-:W-:Y:S01]  /*4340*/  FMUL R0, R0, UR4 ;  /* 0x0000000400007c20 */ /* 0x000fe20008400000 */
[----:B------:R-:W-:Y:S02]  /*4350*/  IMAD.MOV.U32 R5, RZ, RZ, -0x1 ;  /* 0xffffffffff057424 */ /* 0x000fe400078e00ff */
[----:B------:R-:W-:Y:S01]  /*4360*/  ISETP.NE.AND.EX P0, PT, R29, RZ, PT, P0 ;  /* 0x000000ff1d00720c */ /* 0x000fe20003f05300 */
[----:B------:R3:W4:Y:S01]  /*4370*/  F2I.U32.TRUNC.NTZ R13, R0 ;  /* 0x00000000000d7305 */ /* 0x000722000020f000 */
[----:B------:R-:W3:Y:S01]  /*4380*/  LDC R15, c[0x0][0x148] ;  /* 0x00005200ff0f7b82 */ /* 0x000ee20000000800 */
[----:B0-----:R-:W-:-:S02]  /*4390*/  SHF.R.U64 R12, R4, R6, R3 ;  /* 0x00000006040c7219 */ /* 0x001fc40000001203 */
[----:B------:R-:W-:-:S05]  /*43a0*/  SHF.R.U32.HI R3, RZ, R6, R3 ;  /* 0x00000006ff037219 */ /* 0x000fca0000011603 */
[----:B------:R-:W0:Y:S01]  /*43b0*/  LDC R20, c[0x0][0x600] ;  /* 0x00018000ff147b82 */ /* 0x000e220000000800 */
[-CC-:B-1----:R-:W-:Y:S02]  /*43c0*/  SHF.R.U64 R10, R12, R8.reuse, R3.reuse ;  /* 0x000000080c0a7219 */ /* 0x182fe40000001203 */
[----:B------:R-:W-:-:S05]  /*43d0*/  SHF.R.U32.HI R3, RZ, R8, R3 ;  /* 0x00000008ff037219 */ /* 0x000fca0000011603 */
[----:B------:R-:W1:Y:S01]  /*43e0*/  LDC R27, c[0x0][0x648] ;  /* 0x00019200ff1b7b82 */ /* 0x000e620000000800 */
[-C--:B--2---:R-:W-:Y:S02]  /*43f0*/  SHF.L.U32 R4, R5, R26.reuse, RZ ;  /* 0x0000001a05047219 */ /* 0x084fe400000006ff */
[-CC-:B------:R-:W-:Y:S02]  /*4400*/  SHF.R.U64 R14, R10, R26.reuse, R3.reuse ;  /* 0x0000001a0a0e7219 */ /* 0x180fe40000001203 */
[----:B------:R-:W-:Y:S02]  /*4410*/  SHF.R.U32.HI R5, RZ, R26, R3 ;  /* 0x0000001aff057219 */ /* 0x000fe40000011603 */
[----:B------:R-:W-:Y:S01]  /*4420*/  LOP3.LUT R25, RZ, R4, RZ, 0x33, !PT ;  /* 0x00000004ff197212 */ /* 0x000fe200078e33ff */
[----:B------:R-:W2:Y:S01]  /*4430*/  LDC R30, c[0x0][0x638] ;  /* 0x00018e00ff1e7b82 */ /* 0x000ea20000000800 */
[----:B------:R-:W-:Y:S01]  /*4440*/  SHF.L.U32 R26, R7, R26, RZ ;  /* 0x0000001a071a7219 */ /* 0x000fe200000006ff */
[----:B------:R-:W-:-:S06]  /*4450*/  IMAD.MOV.U32 R4, RZ, RZ, R14 ;  /* 0x000000ffff047224 */ /* 0x000fcc00078e000e */
[----:B------:R-:W0:Y:S01]  /*4460*/  LDC R31, c[0x0][0x610] ;  /* 0x00018400ff1f7b82 */ /* 0x000e220000000800 */
[----:B----4-:R-:W-:Y:S05]  /*4470*/  @!P0 BRA `(.L_x_93) ;  /* 0x0000000000288947 */ /* 0x010fea0003800000 */
[----:B------:R-:W4:Y:S02]  /*4480*/  LDC R3, c[0x0][0x64c] ;  /* 0x00019300ff037b82 */ /* 0x000f240000000800 */
[----:B----4-:R-:W-:-:S05]  /*4490*/  IADD3 R3, P0, R14, R3, RZ ;  /* 0x000000030e037210 */ /* 0x010fca0007f1e0ff */
        /* <DEDUP_REMOVED lines=8> */
.L_x_93:
[----:B------:R-:W-:Y:S01]  /*4520*/  ISETP.NE.AND P0, PT, R2, 0x1, PT ;  /* 0x000000010200780c */ /* 0x000fe20003f05270 */
[----:B0-----:R-:W-:Y:S01]  /*4530*/  VIADD R7, R20, 0xffffffff ;  /* 0xffffffff14077836 */ /* 0x001fe20000000000 */
[----:B-1-3--:R-:W-:Y:S01]  /*4540*/  SHF.R.U64 R0, R4, R27, R5 ;  /* 0x0000001b04007219 */ /* 0x00afe20000001205 */
[----:B------:R-:W-:Y:S01]  /*4550*/  IMAD.MOV R13, RZ, RZ, -R13 ;  /* 0x000000ffff0d7224 */ /* 0x000fe200078e0a0d */
[----:B------:R-:W-:Y:S01]  /*4560*/  LOP3.LUT R5, R10, R25, RZ, 0xc0, !PT ;  /* 0x000000190a057212 */ /* 0x000fe200078ec0ff */
[----:B------:R-:W-:Y:S01]  /*4570*/  IMAD.MOV.U32 R4, RZ, RZ, 0x1 ;  /* 0x00000001ff047424 */ /* 0x000fe200078e00ff */
[----:B------:R-:W-:Y:S01]  /*4580*/  LOP3.LUT R12, R12, R7, RZ, 0xc0, !PT ;  /* 0x000000070c0c7212 */ /* 0x000fe200078ec0ff */
[----:B------:R-:W-:Y:S02]  /*4590*/  IMAD.MOV R3, RZ, RZ, -R0 ;  /* 0x000000ffff037224 */ /* 0x000fe400078e0a00 */
[----:B------:R-:W-:Y:S02]  /*45a0*/  IMAD R0, R26, R0, R5 ;  /* 0x000000001a007224 */ /* 0x000fe400078e0205 */
[----:B--2---:R-:W-:-:S02]  /*45b0*/  IMAD R3, R3, R30, R14 ;  /* 0x0000001e03037224 */ /* 0x004fc400078e020e */
[----:B------:R-:W-:Y:S02]  /*45c0*/  @P0 IMAD R21, R15, R13, R24 ;  /* 0x0000000d0f150224 */ /* 0x000fe400078e0218 */
[----:B------:R-:W-:Y:S01]  /*45d0*/  IMAD R5, R3, R20, R12 ;  /* 0x0000001403057224 */ /* 0x000fe200078e020c */
[----:B------:R-:W-:Y:S01]  /*45e0*/  PRMT R3, R4, 0x7610, R3 ;  /* 0x0000761004037816 */ /* 0x000fe20000000003 */
[----:B------:R-:W-:-:S05]  /*45f0*/  IMAD R0, R0, R31, R21 ;  /* 0x0000001f00007224 */ /* 0x000fca00078e0215 */
[----:B------:R-:W-:Y:S02]  /*4600*/  SEL R59, R5, R0, !P0 ;  /* 0x00000000053b7207 */ /* 0x000fe40004000000 */
[----:B------:R-:W-:-:S07]  /*4610*/  SEL R0, R0, R5, !P0 ;  /* 0x0000000500007207 */ /* 0x000fce0004000000 */
.L_x_91:
[----:B------:R-:W-:Y:S01]  /*4620*/  LOP3.LUT P0, RZ, R3, 0xff, RZ, 0xc0, !PT ;  /* 0x000000ff03ff7812 */ /* 0x000fe2000780c0ff */
[----:B------:R-:W-:-:S12]  /*4630*/  IMAD.MOV.U32 R58, RZ, RZ, R0 ;  /* 0x000000ffff3a7224 */ /* 0x000fd800078e0000 */
[----:B------:R-:W-:Y:S05]  /*4640*/  @P0 BRA `(.L_x_94) ;  /* 0xffffffc800400947 */ /* 0x000fea000383ffff */
[----:B------:R-:W-:Y:S05]  /*4650*/  EXIT ;  /* 0x000000000000794d */ /* 0x000fea0003800000 */
.L_x_3:
[----:B0-----:R-:W-:Y:S01]  /*4660*/  ULDC.64 UR4, c[0x0][0x650] ;  /* 0x0001940000047ab9 */ /* 0x001fe20000000a00 */
        /* <DEDUP_REMOVED lines=25> */
.L_x_96:
[--C-:B------:R-:W-:Y:S01]  /*4800*/  SHF.R.U64 R12, R10, R14, R11.reuse ;  /* 0x0000000e0a0c7219 */ /* 0x100fe2000000120b */
[----:B------:R-:W0:Y:S01]  /*4810*/  LDC R22, c[0x0][0x618] ;  /* 0x00018600ff167b82 */ /* 0x000e220000000800 */
[----:B------:R-:W-:Y:S01]  /*4820*/  I2FP.F32.U32 R6, R4 ;  /* 0x0000000400067245 */ /* 0x000fe20000201000 */
[----:B------:R-:W-:Y:S01]  /*4830*/  ULDC UR4, c[0x0][0x150] ;  /* 0x0000540000047ab9 */ /* 0x000fe20000000800 */
[----:B------:R-:W-:Y:S02]  /*4840*/  SHF.R.U32.HI R5, RZ, R14, R11 ;  /* 0x0000000eff057219 */ /* 0x000fe4000001160b */
[----:B------:R-:W-:Y:S01]  /*4850*/  IADD3 R9, P0, RZ, -R12, RZ ;  /* 0x8000000cff097210 */ /* 0x000fe20007f1e0ff */
[----:B------:R-:W-:Y:S01]  /*4860*/  FMUL R11, R6, UR4 ;  /* 0x00000004060b7c20 */ /* 0x000fe20008400000 */
[----:B------:R-:W-:Y:S01]  /*4870*/  ULDC UR4, c[0x0][0x154] ;  /* 0x0000550000047ab9 */ /* 0x000fe20000000800 */
[----:B------:R-:W1:Y:S02]  /*4880*/  LDC.64 R24, c[0x0][0x640] ;  /* 0x00019000ff187b82 */ /* 0x000e640000000a00 */
[----:B------:R-:W-:-:S02]  /*4890*/  IMAD.X R5, RZ, RZ, ~R5, P0 ;  /* 0x000000ffff057224 */ /* 0x000fc400000e0e05 */
[----:B------:R-:W2:Y:S01]  /*48a0*/  F2I.U32.TRUNC.NTZ R11, R11 ;  /* 0x0000000b000b7305 */ /* 0x000ea2000020f000 */
[----:B------:R-:W-:-:S03]  /*48b0*/  IMAD.WIDE.U32 R6, R9, R20, R16 ;  /* 0x0000001409067225 */ /* 0x000fc600078e0010 */
[----:B------:R-:W3:Y:S01]  /*48c0*/  LDC R13, c[0x0][0x144] ;  /* 0x00005100ff0d7b82 */ /* 0x000ee20000000800 */
[----:B------:R-:W-:-:S04]  /*48d0*/  IMAD R8, R5, R20, RZ ;  /* 0x0000001405087224 */ /* 0x000fc800078e02ff */
[----:B------:R-:W-:Y:S02]  /*48e0*/  IMAD R5, R9, R21, R8 ;  /* 0x0000001509057224 */ /* 0x000fe400078e0208 */
[----:B------:R-:W-:Y:S01]  /*48f0*/  IMAD.MOV.U32 R8, RZ, RZ, -0x1 ;  /* 0xffffffffff087424 */ /* 0x000fe200078e00ff */
[----:B------:R-:W4:Y:S01]  /*4900*/  LDC R14, c[0x0][0x608] ;  /* 0x00018200ff0e7b82 */ /* 0x000f220000000800 */
[----:B------:R-:W-:Y:S01]  /*4910*/  IMAD.IADD R5, R7, 0x1, R5 ;  /* 0x0000000107057824 */ /* 0x000fe200078e0205 */
[----:B------:R-:W-:-:S04]  /*4920*/  I2FP.F32.U32 R7, R3 ;  /* 0x0000000300077245 */ /* 0x000fc80000201000 */
[-C--:B0-----:R-:W-:Y:S01]  /*4930*/  SHF.R.U64 R10, R6, R22.reuse, R5 ;  /* 0x00000016060a7219 */ /* 0x081fe20000001205 */
[----:B--2---:R-:W-:Y:S01]  /*4940*/  IMAD.MOV R6, RZ, RZ, -R11 ;  /* 0x000000ffff067224 */ /* 0x004fe200078e0a0b */
[----:B------:R-:W0:Y:S01]  /*4950*/  LDC R9, c[0x0][0x658] ;  /* 0x00019600ff097b82 */ /* 0x000e220000000800 */
[----:B-1----:R-:W-:Y:S01]  /*4960*/  ISETP.NE.U32.AND P0, PT, R24, RZ, PT ;  /* 0x000000ff1800720c */ /* 0x002fe20003f05070 */
[----:B------:R-:W-:Y:S01]  /*4970*/  FMUL R7, R7, UR4 ;  /* 0x0000000407077c20 */ /* 0x000fe20008400000 */
[----:B------:R-:W-:Y:S02]  /*4980*/  SHF.R.U32.HI R5, RZ, R22, R5 ;  /* 0x00000016ff057219 */ /* 0x000fe40000011605 */
[----:B------:R-:W-:-:S03]  /*4990*/  ISETP.NE.AND.EX P0, PT, R25, RZ, PT, P0 ;  /* 0x000000ff1900720c */ /* 0x000fc60003f05300 */
[----:B------:R-:W1:Y:S01]  /*49a0*/  LDC R20, c[0x0][0x148] ;  /* 0x00005200ff147b82 */ /* 0x000e620000000800 */
[----:B---3--:R-:W-:Y:S02]  /*49b0*/  IMAD R23, R13, R6, R4 ;  /* 0x000000060d177224 */ /* 0x008fe400078e0204 */
[----:B------:R-:W-:-:S05]  /*49c0*/  IMAD.MOV.U32 R6, RZ, RZ, 0x1 ;  /* 0x00000001ff067424 */ /* 0x000fca00078e00ff */
[----:B------:R-:W2:Y:S01]  /*49d0*/  LDC R21, c[0x0][0x600] ;  /* 0x00018000ff157b82 */ /* 0x000ea20000000800 */
[-CC-:B----4-:R-:W-:Y:S02]  /*49e0*/  SHF.R.U64 R13, R10, R14.reuse, R5.reuse ;  /* 0x0000000e0a0d7219 */ /* 0x190fe40000001205 */
[----:B------:R-:W-:Y:S02]  /*49f0*/  SHF.R.U32.HI R4, RZ, R14, R5 ;  /* 0x0000000eff047219 */ /* 0x000fe40000011605 */
[----:B------:R3:W4:Y:S03]  /*4a00*/  F2I.U32.TRUNC.NTZ R14, R7 ;  /* 0x00000007000e7305 */ /* 0x000726000020f000 */
[----:B------:R-:W1:Y:S01]  /*4a10*/  LDC R26, c[0x0][0x648] ;  /* 0x00019200ff1a7b82 */ /* 0x000e620000000800 */
[-C--:B0-----:R-:W-:Y:S02]  /*4a20*/  SHF.R.U64 R15, R13, R9.reuse, R4 ;  /* 0x000000090d0f7219 */ /* 0x081fe40000001204 */
[----:B------:R-:W-:-:S02]  /*4a30*/  SHF.L.U32 R8, R8, R9, RZ ;  /* 0x0000000908087219 */ /* 0x000fc400000006ff */
[-C--:B------:R-:W-:Y:S01]  /*4a40*/  SHF.R.U32.HI R5, RZ, R9.reuse, R4 ;  /* 0x00000009ff057219 */ /* 0x080fe20000011604 */
[----:B------:R-:W-:Y:S01]  /*4a50*/  IMAD.MOV.U32 R4, RZ, RZ, R15 ;  /* 0x000000ffff047224 */ /* 0x000fe200078e000f */
[----:B------:R-:W-:Y:S01]  /*4a60*/  SHF.L.U32 R22, R6, R9, RZ ;  /* 0x0000000906167219 */ /* 0x000fe200000006ff */
[----:B------:R-:W0:Y:S01]  /*4a70*/  LDC R27, c[0x0][0x638] ;  /* 0x00018e00ff1b7b82 */ /* 0x000e220000000800 */
[----:B------:R-:W-:-:S07]  /*4a80*/  LOP3.LUT R28, RZ, R8, RZ, 0x33, !PT ;  /* 0x00000008ff1c7212 */ /* 0x000fce00078e33ff */
        /* <DEDUP_REMOVED lines=12> */
.L_x_97:
[----:B------:R-:W-:Y:S01]  /*4b50*/  ISETP.NE.AND P0, PT, R2, 0x1, PT ;  /* 0x000000010200780c */ /* 0x000fe20003f05270 */
[----:B--2---:R-:W-:Y:S01]  /*4b60*/  VIADD R7, R21, 0xffffffff ;  /* 0xffffffff15077836 */ /* 0x004fe20000000000 */
[----:B-1----:R-:W-:Y:S01]  /*4b70*/  SHF.R.U64 R5, R4, R26, R5 ;  /* 0x0000001a04057219 */ /* 0x002fe20000001205 */
[----:B------:R-:W-:Y:S01]  /*4b80*/  IMAD.MOV R14, RZ, RZ, -R14 ;  /* 0x000000ffff0e7224 */ /* 0x000fe200078e0a0e */
[----:B------:R-:W-:Y:S01]  /*4b90*/  LOP3.LUT R4, R13, R28, RZ, 0xc0, !PT ;  /* 0x0000001c0d047212 */ /* 0x000fe200078ec0ff */
[----:B------:R-:W-:Y:S01]  /*4ba0*/  IMAD.MOV.U32 R8, RZ, RZ, R12 ;  /* 0x000000ffff087224 */ /* 0x000fe200078e000c */
[----:B------:R-:W-:Y:S01]  /*4bb0*/  LOP3.LUT R10, R10, R7, RZ, 0xc0, !PT ;  /* 0x000000070a0a7212 */ /* 0x000fe200078ec0ff */
[----:B------:R-:W-:Y:S02]  /*4bc0*/  IMAD.MOV R6, RZ, RZ, -R5 ;  /* 0x000000ffff067224 */ /* 0x000fe400078e0a05 */
[----:B------:R-:W-:-:S04]  /*4bd0*/  IMAD R4, R22, R5, R4 ;  /* 0x0000000516047224 */ /* 0x000fc800078e0204 */
[----:B------:R-:W-:Y:S02]  /*4be0*/  @P0 IMAD R23, R20, R14, R3 ;  /* 0x0000000e14170224 */ /* 0x000fe400078e0203 */
[----:B0-----:R-:W-:Y:S02]  /*4bf0*/  IMAD R3, R6, R27, R15 ;  /* 0x0000001b06037224 */ /* 0x001fe400078e020f */
[----:B------:R-:W-:Y:S02]  /*4c00*/  IMAD R7, R4, R29, R23 ;  /* 0x0000001d04077224 */ /* 0x000fe400078e0217 */
[----:B------:R-:W-:Y:S02]  /*4c10*/  IMAD R4, R3, R21, R10 ;  /* 0x0000001503047224 */ /* 0x000fe400078e020a */
[----:B------:R-:W-:-:S03]  /*4c20*/  IMAD.MOV.U32 R6, RZ, RZ, 0x1 ;  /* 0x00000001ff067424 */ /* 0x000fc600078e00ff */
[----:B------:R-:W-:Y:S02]  /*4c30*/  SEL R9, R4, R7, !P0 ;  /* 0x0000000704097207 */ /* 0x000fe40004000000 */
[----:B------:R-:W-:-:S07]  /*4c40*/  SEL R7, R7, R4, !P0 ;  /* 0x0000000407077207 */ /* 0x000fce0004000000 */
.L_x_95:
[----:B------:R-:W-:-:S08]  /*4c50*/  NOP ;  /* 0x0000000000007918 */ /* 0x000fd00000000000 */
[----:B------:R-:W0:-:S00]  /*4c60*/  USETMAXREG.DEALLOC.CTAPOOL 0x28 ;  /* 0x00000028000079c8 */ /* 0x000e0000080e0500 */
[----:B0-----:R-:W-:-:S13]  /*4c70*/  ISETP.NE.AND P0, PT, R0, RZ, PT ;  /* 0x000000ff0000720c */ /* 0x001fda0003f05270 */
[----:B------:R-:W-:Y:S05]  /*4c80*/  @P0 EXIT ;  /* 0x000000000000094d */ /* 0x000fea0003800000 */
[----:B------:R-:W-:Y:S01]  /*4c90*/  LOP3.LUT P0, RZ, R6, 0xff, RZ, 0xc0, !PT ;  /* 0x000000ff06ff7812 */ /* 0x000fe2000780c0ff */
[----:B------:R-:W-:Y:S02]  /*4ca0*/  IMAD.MOV.U32 R0, RZ, RZ, 0x1 ;  /* 0x00000001ff007424 */ /* 0x000fe400078e00ff */
[----:B------:R-:W-:-:S10]  /*4cb0*/  IMAD.MOV.U32 R12, RZ, RZ, RZ ;  /* 0x000000ffff0c7224 */ /* 0x000fd400078e00ff */
[----:B------:R-:W-:Y:S05]  /*4cc0*/  @!P0 BRA `(.L_x_98) ;  /* 0x0000000c00308947 */ /* 0x000fea0003800000 */
[----:B------:R-:W0:Y:S01]  /*4cd0*/  LDC R0, c[0x0][0x28c] ;  /* 0x0000a300ff007b82 */ /* 0x000e220000000800 */
[----:B------:R-:W-:Y:S01]  /*4ce0*/  ULDC UR5, c[0x0][0x600] ;  /* 0x0001800000057ab9 */ /* 0x000fe20000000800 */
[----:B------:R-:W-:Y:S01]  /*4cf0*/  ULDC UR4, c[0x0][0xc] ;  /* 0x0000030000047ab9 */ /* 0x000fe20000000800 */
[----:B------:R-:W-:Y:S01]  /*4d00*/  UIADD3 UR16, UR5, -0x1, URZ ;  /* 0xffffffff05107890 */ /* 0x000fe2000fffe03f */
[C---:B------:R-:W-:Y:S01]  /*4d10*/  LOP3.LUT P2, RZ, R18.reuse, 0x7f, RZ, 0xc0, !PT ;  /* 0x0000007f12ff7812 */ /* 0x040fe2000784c0ff */
[----:B------:R-:W-:Y:S01]  /*4d20*/  ULDC UR6, c[0x0][0x658] ;  /* 0x0001960000067ab9 */ /* 0x000fe20000000800 */
[----:B------:R-:W-:Y:S01]  /*4d30*/  ULDC UR5, c[0x0][0x10] ;  /* 0x0000040000057ab9 */ /* 0x000fe20000000800 */
[----:B------:R-:W-:Y:S01]  /*4d40*/  UMOV UR7, 0xffffffff ;  /* 0xffffffff00077882 */ /* 0x000fe20000000000 */
[----:B------:R-:W-:Y:S01]  /*4d50*/  UMOV UR8, 0x1 ;  /* 0x0000000100087882 */ /* 0x000fe20000000000 */
[----:B------:R-:W-:Y:S01]  /*4d60*/  UIMAD.WIDE.U32 UR4, UR4, UR5, URZ ;  /* 0x00000005040472a5 */ /* 0x000fe2000f8e003f */
[----:B------:R-:W-:Y:S01]  /*4d70*/  LOP3.LUT P0, RZ, R18, 0x1f, RZ, 0xc0, !PT ;  /* 0x0000001f12ff7812 */ /* 0x000fe2000780c0ff */
[----:B------:R-:W-:Y:S01]  /*4d80*/  USHF.L.U32 UR7, UR7, UR6, URZ ;  /* 0x0000000607077299 */ /* 0x000fe2000800063f */
[----:B------:R-:W-:Y:S01]  /*4d90*/  BSSY B0, `(.L_x_98) ;  /* 0x00000bf000007945 */ /* 0x000fe20003800000 */
[----:B------:R-:W-:Y:S01]  /*4da0*/  USHF.L.U32 UR18, UR8, UR6, URZ ;  /* 0x0000000608127299 */ /* 0x000fe2000800063f */
[----:B------:R-:W-:Y:S01]  /*4db0*/  IMAD.MOV.U32 R13, RZ, RZ, 0x1 ;  /* 0x00000001ff0d7424 */ /* 0x000fe200078e00ff */
[----:B------:R-:W-:Y:S01]  /*4dc0*/  LOP3.LUT R11, R19, 0x2, RZ, 0xfc, !PT ;  /* 0x00000002130b7812 */ /* 0x000fe200078efcff */
[----:B------:R-:W-:Y:S01]  /*4dd0*/  ULDC UR6, c[0x0][0x14] ;  /* 0x0000050000067ab9 */ /* 0x000fe20000000800 */
[----:B------:R-:W-:Y:S01]  /*4de0*/  PLOP3.LUT P0, PT, P0, P2, PT, 0x8a, 0x0 ;  /* 0x000000000000781c */ /* 0x000fe20000705172 */
[----:B------:R-:W-:Y:S01]  /*4df0*/  UIMAD.WIDE.U32 UR20, UR4, UR6, URZ ;  /* 0x00000006041472a5 */ /* 0x000fe2000f8e003f */
[----:B------:R-:W-:Y:S01]  /*4e00*/  IMAD.MOV.U32 R12, RZ, RZ, RZ ;  /* 0x000000ffff0c7224 */ /* 0x000fe200078e00ff */
[----:B------:R-:W-:-:S02]  /*4e10*/  UIMAD UR13, UR5, UR6, URZ ;  /* 0x00000006050d72a4 */ /* 0x000fc4000f8e023f */
[----:B------:R-:W-:Y:S01]  /*4e20*/  ULOP3.LUT UR17, URZ, UR7, URZ, 0x33, !UPT ;  /* 0x000000073f117292 */ /* 0x000fe2000f8e333f */
[----:B0-----:R-:W-:Y:S01]  /*4e30*/  VIADD R0, R0, 0x3f ;  /* 0x0000003f00007836 */ /* 0x001fe20000000000 */
[----:B------:R-:W-:Y:S01]  /*4e40*/  UIADD3 UR13, UR21, UR13, URZ ;  /* 0x0000000d150d7290 */ /* 0x000fe2000fffe03f */
[----:B------:R-:W-:-:S03]  /*4e50*/  ULDC.64 UR22, c[0x0][0x198] ;  /* 0x0000660000167ab9 */ /* 0x000fc60000000a00 */
[----:B------:R-:W-:-:S04]  /*4e60*/  SHF.R.S32.HI R3, RZ, 0x1f, R0 ;  /* 0x0000001fff037819 */ /* 0x000fc80000011400 */
[----:B------:R-:W-:Y:S01]  /*4e70*/  LEA.HI R3, R3, R0, RZ, 0x6 ;  /* 0x0000000003037211 */ /* 0x000fe200078f30ff */
[----:B------:R-:W-:-:S03]  /*4e80*/  IMAD.MOV.U32 R0, RZ, RZ, 0x1 ;  /* 0x00000001ff007424 */ /* 0x000fc600078e00ff */
[----:B------:R-:W-:-:S05]  /*4e90*/  SHF.R.S32.HI R3, RZ, 0x6, R3 ;  /* 0x00000006ff037819 */ /* 0x000fca0000011403 */
[----:B------:R-:W-:-:S07]  /*4ea0*/  VIADD R10, R3, 0x1 ;  /* 0x00000001030a7836 */ /* 0x000fce0000000000 */
.L_x_110:
[----:B------:R-:W-:-:S03]  /*4eb0*/  UMOV UR4, 0xffffffff ;  /* 0xffffffff00047882 */ /* 0x000fc60000000000 */
[----:B------:R-:W-:Y:S05]  /*4ec0*/  BRA.DIV UR4, `(.L_x_99) ;  /* 0x0000000e04c07947 */ /* 0x000fea000b800000 */
[----:B------:R-:W-:-:S13]  /*4ed0*/  ELECT P6, URZ, PT ;  /* 0x00000000003f782f */ /* 0x000fda00038c0000 */
.L_x_122:
[----:B------:R-:W0:Y:S01]  /*4ee0*/  LDC R4, c[0x0][0x28c] ;  /* 0x0000a300ff047b82 */ /* 0x000e220000000800 */
[----:B------:R-:W-:Y:S01]  /*4ef0*/  BSSY B1, `(.L_x_100) ;  /* 0x0000037000017945 */ /* 0x000fe20003800000 */
[----:B0-----:R-:W-:-:S13]  /*4f00*/  ISETP.LT.OR P6, PT, R4, 0x1, !P6 ;  /* 0x000000010400780c */ /* 0x001fda00077c1670 */
[----:B------:R-:W-:Y:S05]  /*4f10*/  @P6 BRA `(.L_x_101) ;  /* 0x0000000000d06947 */ /* 0x000fea0003800000 */
[----:B------:R-:W-:Y:S02]  /*4f20*/  IMAD.SHL.U32 R15, R9, 0x40, RZ ;  /* 0x00000040090f7824 */ /* 0x000fe400078e00ff */
[----:B------:R-:W-:Y:S02]  /*4f30*/  IMAD.SHL.U32 R18, R7, 0x80, RZ ;  /* 0x0000008007127824 */ /* 0x000fe400078e00ff */
[----:B------:R-:W-:Y:S02]  /*4f40*/  IMAD.MOV.U32 R20, RZ, RZ, RZ ;  /* 0x000000ffff147224 */ /* 0x000fe400078e00ff */
[----:B------:R-:W-:Y:S02]  /*4f50*/  IMAD.MOV.U32 R4, RZ, RZ, R10 ;  /* 0x000000ffff047224 */ /* 0x000fe400078e000a */
[----:B------:R-:W-:Y:S02]  /*4f60*/  IMAD.MOV.U32 R5, RZ, RZ, R0 ;  /* 0x000000ffff057224 */ /* 0x000fe400078e0000 */
[----:B------:R-:W-:-:S07]  /*4f70*/  IMAD.MOV.U32 R6, RZ, RZ, R12 ;  /* 0x000000ffff067224 */ /* 0x000fce00078e000c */
.L_x_105:
[----:B------:R-:W0:Y:S01]  /*4f80*/  S2R R14, SR_CgaCtaId ;  /* 0x00000000000e7919 */ /* 0x000e220000008800 */
[----:B------:R-:W-:Y:S01]  /*4f90*/  MOV R7, 0x400 ;  /* 0x0000040000077802 */ /* 0x000fe20000000f00 */
[----:B------:R-:W1:Y:S03]  /*4fa0*/  @!P2 LDC R9, c[0x0][0x500] ;  /* 0x00014000ff09ab82 */ /* 0x000e660000000800 */
[----:B0-----:R-:W-:Y:S02]  /*4fb0*/  LEA R21, R14, R7, 0x18 ;  /* 0x000000070e157211 */ /* 0x001fe400078ec0ff */
[----:B------:R-:W-:-:S03]  /*4fc0*/  SHF.L.U32 R7, R5, 0x1f, RZ ;  /* 0x0000001f05077819 */ /* 0x000fc600000006ff */
[----:B------:R-:W-:-:S04]  /*4fd0*/  IMAD R14, R6, 0x8, R21 ;  /* 0x00000008060e7824 */ /* 0x000fc800078e0215 */
[----:B------:R-:W0:Y:S02]  /*4fe0*/  SYNCS.PHASECHK.TRANS64.TRYWAIT P1, [R14+URZ+0x28], R7 ;  /* 0x000028070e0075a7 */ /* 0x000e24000802017f */
[----:B01----:R-:W-:Y:S05]  /*4ff0*/  @!P1 BRA `(.L_x_102) ;  /* 0x0000000c00949947 */ /* 0x003fea0003800000 */
.L_x_123:
[----:B0-----:R-:W-:Y:S01]  /*5000*/  PRMT R7, R11, 0x9910, RZ ;  /* 0x000099100b077816 */ /* 0x001fe200000000ff */
[----:B------:R0:W-:Y:S03]  /*5010*/  @!P2 SYNCS.ARRIVE.TRANS64 RZ, [R14+URZ], R9 ;  /* 0x000000090effa9a7 */ /* 0x0001e6000800003f */
[----:B------:R-:W-:-:S13]  /*5020*/  ISETP.NE.AND P1, PT, R7, 0x2, PT ;  /* 0x000000020700780c */ /* 0x000fda0003f25270 */
[----:B0-----:R-:W-:Y:S05]  /*5030*/  @P1 BRA `(.L_x_103) ;  /* 0x0000000000041947 */ /* 0x001fea0003800000 */
[----:B------:R-:W-:Y:S01]  /*5040*/  BPT.TRAP 0x1 ;  /* 0x000000040000795c */ /* 0x000fe20000300000 */
.L_x_103:
[----:B------:R-:W-:Y:S05]  /*5050*/  @P0 BRA `(.L_x_104) ;  /* 0x0000000000040947 */ /* 0x000fea0003800000 */
[----:B------:R-:W-:Y:S01]  /*5060*/  BPT.TRAP 0x1 ;  /* 0x000000040000795c */ /* 0x000fe20000300000 */
.L_x_104:
[--C-:B------:R-:W-:Y:S01]  /*5070*/  IMAD R7, R6, 0x4000, R21.reuse ;  /* 0x0000400006077824 */ /* 0x100fe200078e0215 */
[----:B------:R-:W-:Y:S01]  /*5080*/  R2UR UR9, R14 ;  /* 0x000000000e0972ca */ /* 0x000fe200000e0000 */
[----:B------:R-:W-:Y:S01]  /*5090*/  IMAD R21, R6, 0x2000, R21 ;  /* 0x0000200006157824 */ /* 0x000fe200078e0215 */
[----:B------:R-:W-:Y:S01]  /*50a0*/  UIADD3 UR4, UP0, UR22, 0xf0, URZ ;  /* 0x000000f016047890 */ /* 0x000fe2000ff1e03f */
[----:B------:R-:W-:Y:S01]  /*50b0*/  VIADD R4, R4, 0xffffffff ;  /* 0xffffffff04047836 */ /* 0x000fe20000000000 */
[----:B------:R-:W-:Y:S01]  /*50c0*/  R2UR UR5, R7 ;  /* 0x00000000070572ca */ /* 0x000fe200000e0000 */
[----:B------:R-:W-:Y:S01]  /*50d0*/  UIADD3 UR24, UP1, UR22, 0x1f0, URZ ;  /* 0x000001f016187890 */ /* 0x000fe2000ff3e03f */
[----:B------:R-:W-:Y:S01]  /*50e0*/  R2UR UR8, R21 ;  /* 0x00000000150872ca */ /* 0x000fe200000e0000 */
[----:B------:R-:W-:Y:S01]  /*50f0*/  VIADD R6, R6, 0x1 ;  /* 0x0000000106067836 */ /* 0x000fe20000000000 */
[----:B------:R-:W-:Y:S01]  /*5100*/  R2UR UR11, R18 ;  /* 0x00000000120b72ca */ /* 0x000fe200000e0000 */
[----:B------:R-:W-:Y:S01]  /*5110*/  UIADD3.X UR25, URZ, UR23, URZ, UP1, !UPT ;  /* 0x000000173f197290 */ /* 0x000fe20008ffe43f */
[----:B------:R-:W-:Y:S01]  /*5120*/  R2UR UR10, R20 ;  /* 0x00000000140a72ca */ /* 0x000fe200000e0000 */
[----:B------:R-:W-:Y:S01]  /*5130*/  UMOV UR6, 0x0 ;  /* 0x0000000000067882 */ /* 0x000fe20000000000 */
[----:B------:R-:W-:Y:S01]  /*5140*/  R2UR UR12, R8 ;  /* 0x00000000080c72ca */ /* 0x000fe200000e0000 */
[----:B------:R-:W-:Y:S01]  /*5150*/  UMOV UR7, 0x10000000 ;  /* 0x1000000000077882 */ /* 0x000fe20000000000 */
[----:B------:R-:W-:Y:S01]  /*5160*/  R2UR UR19, R15 ;  /* 0x000000000f1372ca */ /* 0x000fe200000e0000 */
[----:B------:R-:W-:Y:S01]  /*5170*/  VIADD R20, R20, 0x40 ;  /* 0x0000004014147836 */ /* 0x000fe20000000000 */
[----:B------:R-:W-:Y:S01]  /*5180*/  ISETP.GT.AND P3, PT, R4, 0x1, PT ;  /* 0x000000010400780c */ /* 0x000fe20003f64270 */
[----:B------:R-:W-:Y:S01]  /*5190*/  UIADD3 UR14, UR5, 0x100, URZ ;  /* 0x00000100050e7890 */ /* 0x000fe2000fffe03f */
[----:B------:R-:W-:Y:S01]  /*51a0*/  ISETP.NE.AND P1, PT, R6, 0x5, PT ;  /* 0x000000050600780c */ /* 0x000fe20003f25270 */
[----:B------:R-:W-:-:S02]  /*51b0*/  UIADD3.X UR5, URZ, UR23, URZ, UP0, !UPT ;  /* 0x000000173f057290 */ /* 0x000fc400087fe43f */
[----:B------:R-:W-:Y:S01]  /*51c0*/  UIADD3 UR15, UR8, 0x14100, URZ ;  /* 0x00014100080f7890 */ /* 0x000fe2000fffe03f */
[----:B------:R-:W-:Y:S02]  /*51d0*/  SEL R14, RZ, 0x1, P1 ;  /* 0x00000001ff0e7807 */ /* 0x000fe40000800000 */
[----:B------:R-:W-:Y:S01]  /*51e0*/  UMOV UR8, UR14 ;  /* 0x0000000e00087c82 */ /* 0x000fe20008000000 */
[----:B------:R-:W-:Y:S02]  /*51f0*/  SEL R6, R6, RZ, P1 ;  /* 0x000000ff06067207 */ /* 0x000fe40000800000 */
[----:B------:R-:W-:Y:S01]  /*5200*/  LOP3.LUT R5, R5, R14, RZ, 0x3c, !PT ;  /* 0x0000000e05057212 */ /* 0x000fe200078e3cff */
[----:B------:R0:W-:Y:S02]  /*5210*/  UTMALDG.3D [UR8], [UR4], desc[UR6] ;  /* 0x00000608040075b4 */ /* 0x0001e40008011000 */
[----:B0-----:R-:W-:Y:S01]  /*5220*/  UMOV UR8, UR15 ;  /* 0x0000000f00087c82 */ /* 0x001fe20008000000 */
[----:B------:R-:W-:-:S02]  /*5230*/  UMOV UR11, UR19 ;  /* 0x00000013000b7c82 */ /* 0x000fc40008000000 */
[----:B------:R0:W-:Y:S02]  /*5240*/  UTMALDG.3D [UR8], [UR24], desc[UR6] ;  /* 0x00000608180075b4 */ /* 0x0001e40008011000 */
[----:B0-----:R-:W-:Y:S05]  /*5250*/  @P3 BRA `(.L_x_105) ;  /* 0xfffffffc00483947 */ /* 0x001fea000383ffff */
.L_x_101:
[----:B------:R-:W-:Y:S05]  /*5260*/  BSYNC B1 ;  /* 0x0000000000017941 */ /* 0x000fea0003800000 */
.L_x_100:
[----:B------:R-:W-:Y:S01]  /*5270*/  LOP3.LUT P3, RZ, R13, 0xff, RZ, 0xc0, !PT ;  /* 0x000000ff0dff7812 */ /* 0x000fe2000786c0ff */
[----:B------:R-:W-:Y:S01]  /*5280*/  IMAD.IADD R12, R3, 0x1, R12 ;  /* 0x00000001030c7824 */ /* 0x000fe200078e020c */
[----:B------:R-:W-:Y:S01]  /*5290*/  IADD3 R16, P4, R16, UR20, RZ ;  /* 0x0000001410107c10 */ /* 0x000fe2000ff9e0ff */
[----:B------:R-:W-:Y:S01]  /*52a0*/  ULDC.64 UR4, c[0x0][0x650] ;  /* 0x0001940000047ab9 */ /* 0x000fe20000000a00 */
[----:B------:R-:W-:Y:S01]  /*52b0*/  BSSY B1, `(.L_x_106) ;  /* 0x000006a000017945 */ /* 0x000fe20003800000 */
[----:B------:R-:W-:Y:S01]  /*52c0*/  IMAD.MOV.U32 R9, RZ, RZ, -0x1 ;  /* 0xffffffffff097424 */ /* 0x000fe200078e00ff */
[----:B------:R-:W-:Y:S01]  /*52d0*/  ISETP.GT.U32.AND P1, PT, R12, 0x4, PT ;  /* 0x000000040c00780c */ /* 0x000fe20003f24070 */
[----:B------:R-:W-:Y:S01]  /*52e0*/  IMAD.MOV.U32 R8, RZ, RZ, -0x1 ;  /* 0xffffffffff087424 */ /* 0x000fe200078e00ff */
[----:B------:R-:W-:Y:S02]  /*52f0*/  IADD3.X R17, R17, UR13, RZ, P4, !PT ;  /* 0x0000000d11117c10 */ /* 0x000fe4000a7fe4ff */
[----:B------:R-:W-:-:S02]  /*5300*/  ISETP.LT.U32.AND P1, PT, R3, 0x5, P1 ;  /* 0x000000050300780c */ /* 0x000fc40000f21070 */
[----:B------:R-:W-:Y:S01]  /*5310*/  PRMT R13, RZ, 0x7610, R13 ;  /* 0x00007610ff0d7816 */ /* 0x000fe2000000000d */
[----:B------:R-:W0:Y:S01]  /*5320*/  @P3 S2R R5, SR_CgaCtaId ;  /* 0x0000000000053919 */ /* 0x000e220000008800 */
[----:B------:R-:W-:-:S04]  /*5330*/  @P3 MOV R4, 0x400 ;  /* 0x0000040000043802 */ /* 0x000fc80000000f00 */
[----:B0-----:R-:W-:Y:S01]  /*5340*/  @P3 LEA R6, R5, R4, 0x18 ;  /* 0x0000000405063211 */ /* 0x001fe200078ec0ff */
[----:B------:R-:W-:-:S03]  /*5350*/  IMAD.WIDE.U32 R4, R12, -0x33333333, RZ ;  /* 0xcccccccd0c047825 */ /* 0x000fc600078e00ff */
[----:B------:R0:W-:Y:S01]  /*5360*/  @P3 SYNCS.ARRIVE.TRANS64.A1T0 RZ, [R6+URZ+0x68], RZ ;  /* 0x000068ff06ff39a7 */ /* 0x0001e2000810003f */
[----:B------:R-:W-:Y:S02]  /*5370*/  ISETP.GE.U32.AND P3, PT, R3, 0x5, PT ;  /* 0x000000050300780c */ /* 0x000fe40003f66070 */
[----:B------:R-:W-:Y:S02]  /*5380*/  SHF.R.U32.HI R7, RZ, 0x2, R5 ;  /* 0x00000002ff077819 */ /* 0x000fe40000011605 */
[----:B------:R-:W-:Y:S02]  /*5390*/  SEL R5, RZ, 0x1, !P1 ;  /* 0x00000001ff057807 */ /* 0x000fe40004800000 */
[----:B------:R-:W-:Y:S01]  /*53a0*/  ISETP.GE.U32.AND P1, PT, R16, UR4, PT ;  /* 0x0000000410007c0c */ /* 0x000fe2000bf26070 */
[----:B------:R-:W-:Y:S01]  /*53b0*/  IMAD R12, R7, -0x5, R12 ;  /* 0xfffffffb070c7824 */ /* 0x000fe200078e020c */
[----:B------:R-:W-:Y:S02]  /*53c0*/  LOP3.LUT R0, R0, R5, RZ, 0x3c, !PT ;  /* 0x0000000500007212 */ /* 0x000fe400078e3cff */
[----:B------:R-:W-:-:S02]  /*53d0*/  ISETP.GE.U32.AND.EX P1, PT, R17, UR5, PT, P1 ;  /* 0x0000000511007c0c */ /* 0x000fc4000bf26110 */
[----:B------:R-:W-:Y:S02]  /*53e0*/  PRMT R4, RZ, 0x7610, R4 ;  /* 0x00007610ff047816 */ /* 0x000fe40000000004 */
[----:B------:R-:W-:Y:S01]  /*53f0*/  @P3 LOP3.LUT R0, R0, 0x1, R7, 0x78, !PT ;  /* 0x0000000100003812 */ /* 0x000fe200078e7807 */
[----:B------:R-:W-:-:S08]  /*5400*/  IMAD.MOV.U32 R7, RZ, RZ, -0x1 ;  /* 0xffffffffff077424 */ /* 0x000fd000078e00ff */
[----:B0-----:R-:W-:Y:S05]  /*5410*/  @P1 BRA `(.L_x_107) ;  /* 0x00000004004c1947 */ /* 0x001fea0003800000 */
[----:B------:R-:W-:Y:S01]  /*5420*/  ULDC.64 UR4, c[0x0][0x628] ;  /* 0x00018a0000047ab9 */ /* 0x000fe20000000a00 */
[----:B------:R-:W0:Y:S01]  /*5430*/  S2R R15, SR_CTAID.X ;  /* 0x00000000000f7919 */ /* 0x000e220000002500 */
[----:B------:R-:W-:Y:S01]  /*5440*/  ISETP.NE.U32.AND P1, PT, RZ, UR4, PT ;  /* 0x00000004ff007c0c */ /* 0x000fe2000bf25070 */
[----:B------:R-:W-:Y:S01]  /*5450*/  ULDC UR7, c[0x0][0x630] ;  /* 0x00018c0000077ab9 */ /* 0x000fe20000000800 */
[----:B------:R-:W-:Y:S01]  /*5460*/  IMAD.MOV.U32 R4, RZ, RZ, R16 ;  /* 0x000000ffff047224 */ /* 0x000fe200078e0010 */
[----:B------:R-:W1:Y:S01]  /*5470*/  S2R R14, SR_CTAID.Y ;  /* 0x00000000000e7919 */ /* 0x000e620000002600 */
[----:B------:R-:W-:Y:S01]  /*5480*/  ISETP.NE.AND.EX P1, PT, RZ, UR5, PT, P1 ;  /* 0x00000005ff007c0c */ /* 0x000fe2000bf25310 */
[----:B------:R-:W-:-:S12]  /*5490*/  IMAD.MOV.U32 R5, RZ, RZ, R17 ;  /* 0x000000ffff057224 */ /* 0x000fd800078e0011 */
[----:B------:R-:W-:Y:S05]  /*54a0*/  @!P1 BRA `(.L_x_108) ;  /* 0x0000000000289947 */ /* 0x000fea0003800000 */
[----:B------:R-:W-:Y:S02]  /*54b0*/  ULDC UR6, c[0x0][0x634] ;  /* 0x00018d0000067ab9 */ /* 0x000fe40000000800 */
[----:B------:R-:W-:-:S05]  /*54c0*/  IADD3 R9, P1, R16, UR6, RZ ;  /* 0x0000000610097c10 */ /* 0x000fca000ff3e0ff */
[----:B------:R-:W-:-:S04]  /*54d0*/  IMAD.X R21, RZ, RZ, R17, P1 ;  /* 0x000000ffff157224 */ /* 0x000fc800008e0611 */
[----:B------:R-:W-:-:S04]  /*54e0*/  IMAD.WIDE.U32 R6, R21, UR4, RZ ;  /* 0x0000000415067c25 */ /* 0x000fc8000f8e00ff */
[----:B------:R-:W-:-:S04]  /*54f0*/  IMAD.WIDE.U32 R6, P1, R9, UR5, R6 ;  /* 0x0000000509067c25 */ /* 0x000fc8000f820006 */
[----:B------:R-:W-:-:S04]  /*5500*/  IMAD.WIDE.U32 R8, R9, UR4, RZ ;  /* 0x0000000409087c25 */ /* 0x000fc8000f8e00ff */
[----:B------:R-:W-:Y:S01]  /*5510*/  IMAD.X R5, RZ, RZ, RZ, P1 ;  /* 0x000000ffff057224 */ /* 0x000fe200008e06ff */
[----:B------:R-:W-:Y:S01]  /*5520*/  IADD3 RZ, P1, R9, R6, RZ ;  /* 0x0000000609ff7210 */ /* 0x000fe20007f3e0ff */
[----:B------:R-:W-:-:S04]  /*5530*/  IMAD.MOV.U32 R4, RZ, RZ, R7 ;  /* 0x000000ffff047224 */ /* 0x000fc800078e0007 */
[----:B------:R-:W-:-:S08]  /*5540*/  IMAD.WIDE.U32.X R4, R21, UR5, R4, P1 ;  /* 0x0000000515047c25 */ /* 0x000fd000088e0404 */
.L_x_108:
[--C-:B------:R-:W-:Y:S01]  /*5550*/  SHF.R.U64 R8, R4, UR7, R5.reuse ;  /* 0x0000000704087c19 */ /* 0x100fe20008001205 */
[----:B------:R-:W-:Y:S01]  /*5560*/  ULDC.64 UR4, c[0x0][0x620] ;  /* 0x0001880000047ab9 */ /* 0x000fe20000000a00 */
[----:B------:R-:W-:Y:S01]  /*5570*/  SHF.R.U32.HI R4, RZ, UR7, R5 ;  /* 0x00000007ff047c19 */ /* 0x000fe20008011605 */
[----:B------:R-:W2:Y:S01]  /*5580*/  LDC R24, c[0x0][0x144] ;  /* 0x00005100ff187b82 */ /* 0x000ea20000000800 */
[----:B------:R-:W-:Y:S01]  /*5590*/  IADD3 R7, P1, RZ, -R8, RZ ;  /* 0x80000008ff077210 */ /* 0x000fe20007f3e0ff */
[----:B------:R-:W-:Y:S01]  /*55a0*/  ULDC.64 UR8, c[0x0][0x640] ;  /* 0x0001900000087ab9 */ /* 0x000fe20000000a00 */
[----:B0-----:R-:W-:Y:S01]  /*55b0*/  I2FP.F32.U32 R9, R15 ;  /* 0x0000000f00097245 */ /* 0x001fe20000201000 */
[----:B------:R-:W-:Y:S02]  /*55c0*/  ULDC UR6, c[0x0][0x608] ;  /* 0x0001820000067ab9 */ /* 0x000fe40000000800 */
[----:B------:R-:W-:Y:S01]  /*55d0*/  IMAD.X R4, RZ, RZ, ~R4, P1 ;  /* 0x000000ffff047224 */ /* 0x000fe200008e0e04 */
[----:B------:R-:W-:Y:S01]  /*55e0*/  ISETP.NE.U32.AND P1, PT, RZ, UR8, PT ;  /* 0x00000008ff007c0c */ /* 0x000fe2000bf25070 */
[----:B------:R-:W0:Y:S02]  /*55f0*/  LDC R21, c[0x0][0x148] ;  /* 0x00005200ff157b82 */ /* 0x000e240000000800 */
[----:B------:R-:W-:Y:S01]  /*5600*/  IMAD R6, R4, UR4, RZ ;  /* 0x0000000404067c24 */ /* 0x000fe2000f8e02ff */
[----:B------:R-:W-:Y:S01]  /*5610*/  ISETP.NE.AND.EX P1, PT, RZ, UR9, PT, P1 ;  /* 0x00000009ff007c0c */ /* 0x000fe2000bf25310 */
[----:B------:R-:W-:Y:S01]  /*5620*/  IMAD.WIDE.U32 R4, R7, UR4, R16 ;  /* 0x0000000407047c25 */ /* 0x000fe2000f8e0010 */
[----:B------:R-:W-:-:S03]  /*5630*/  ULDC UR4, c[0x0][0x150] ;  /* 0x0000540000047ab9 */ /* 0x000fc60000000800 */
[----:B------:R-:W-:Y:S02]  /*5640*/  IMAD R7, R7, UR5, R6 ;  /* 0x0000000507077c24 */ /* 0x000fe4000f8e0206 */
[----:B------:R-:W-:Y:S01]  /*5650*/  FMUL R6, R9, UR4 ;  /* 0x0000000409067c20 */ /* 0x000fe20008400000 */
[----:B------:R-:W-:Y:S01]  /*5660*/  ULDC UR4, c[0x0][0x618] ;  /* 0x0001860000047ab9 */ /* 0x000fe20000000800 */
[----:B------:R-:W-:Y:S01]  /*5670*/  ULDC UR5, c[0x0][0x154] ;  /* 0x0000550000057ab9 */ /* 0x000fe20000000800 */
[----:B------:R-:W-:-:S03]  /*5680*/  IMAD.IADD R5, R5, 0x1, R7 ;  /* 0x0000000105057824 */ /* 0x000fc600078e0207 */
[----:B------:R-:W3:Y:S02]  /*5690*/  F2I.U32.TRUNC.NTZ R6, R6 ;  /* 0x0000000600067305 */ /* 0x000ee4000020f000 */
[----:B------:R-:W-:Y:S02]  /*56a0*/  SHF.R.U64 R9, R4, UR4, R5 ;  /* 0x0000000404097c19 */ /* 0x000fe40008001205 */
[----:B-1----:R-:W-:-:S05]  /*56b0*/  I2FP.F32.U32 R4, R14 ;  /* 0x0000000e00047245 */ /* 0x002fca0000201000 */
[----:B------:R-:W-:Y:S01]  /*56c0*/  FMUL R22, R4, UR5 ;  /* 0x0000000504167c20 */ /* 0x000fe20008400000 */
[----:B------:R-:W-:Y:S01]  /*56d0*/  SHF.R.U32.HI R4, RZ, UR4, R5 ;  /* 0x00000004ff047c19 */ /* 0x000fe20008011605 */
[----:B------:R-:W-:-:S03]  /*56e0*/  ULDC UR4, c[0x0][0x658] ;  /* 0x0001960000047ab9 */ /* 0x000fc60000000800 */
[--C-:B------:R-:W-:Y:S01]  /*56f0*/  SHF.R.U64 R20, R9, UR6, R4.reuse ;  /* 0x0000000609147c19 */ /* 0x100fe20008001204 */
[----:B------:R-:W1:Y:S01]  /*5700*/  F2I.U32.TRUNC.NTZ R22, R22 ;  /* 0x0000001600167305 */ /* 0x000e62000020f000 */
[----:B------:R-:W-:Y:S01]  /*5710*/  SHF.R.U32.HI R5, RZ, UR6, R4 ;  /* 0x00000006ff057c19 */ /* 0x000fe20008011604 */
[----:B---3--:R-:W-:-:S03]  /*5720*/  IMAD.MOV R6, RZ, RZ, -R6 ;  /* 0x000000ffff067224 */ /* 0x008fc600078e0a06 */
[----:B------:R-:W-:Y:S01]  /*5730*/  SHF.R.U64 R18, R20, UR4, R5 ;  /* 0x0000000414127c19 */ /* 0x000fe20008001205 */
[----:B--2---:R-:W-:Y:S01]  /*5740*/  IMAD R15, R24, R6, R15 ;  /* 0x00000006180f7224 */ /* 0x004fe200078e020f */
[----:B------:R-:W-:-:S03]  /*5750*/  SHF.R.U32.HI R23, RZ, UR4, R5 ;  /* 0x00000004ff177c19 */ /* 0x000fc60008011605 */
[----:B------:R-:W-:Y:S02]  /*5760*/  IMAD.MOV.U32 R4, RZ, RZ, R18 ;  /* 0x000000ffff047224 */ /* 0x000fe400078e0012 */
[----:B------:R-:W-:Y:S01]  /*5770*/  IMAD.MOV.U32 R5, RZ, RZ, R23 ;  /* 0x000000ffff057224 */ /* 0x000fe200078e0017 */
[----:B-1----:R-:W-:Y:S06]  /*5780*/  @!P1 BRA `(.L_x_109) ;  /* 0x0000000000289947 */ /* 0x002fec0003800000 */
[----:B------:R-:W-:Y:S02]  /*5790*/  ULDC UR4, c[0x0][0x64c] ;  /* 0x0001930000047ab9 */ /* 0x000fe40000000800 */
[----:B------:R-:W-:-:S05]  /*57a0*/  IADD3 R5, P1, R18, UR4, RZ ;  /* 0x0000000412057c10 */ /* 0x000fca000ff3e0ff */
[----:B------:R-:W-:-:S04]  /*57b0*/  IMAD.X R23, RZ, RZ, R23, P1 ;  /* 0x000000ffff177224 */ /* 0x000fc800008e0617 */
[----:B------:R-:W-:-:S04]  /*57c0*/  IMAD.WIDE.U32 R6, R23, UR8, RZ ;  /* 0x0000000817067c25 */ /* 0x000fc8000f8e00ff */
[----:B------:R-:W-:-:S04]  /*57d0*/  IMAD.WIDE.U32 R6, P1, R5, UR9, R6 ;  /* 0x0000000905067c25 */ /* 0x000fc8000f820006 */
[----:B------:R-:W-:-:S04]  /*57e0*/  IMAD.WIDE.U32 R4, R5, UR8, RZ ;  /* 0x0000000805047c25 */ /* 0x000fc8000f8e00ff */
[----:B------:R-:W-:Y:S01]  /*57f0*/  IMAD.MOV.U32 R4, RZ, RZ, R7 ;  /* 0x000000ffff047224 */ /* 0x000fe200078e0007 */
[----:B------:R-:W-:Y:S01]  /*5800*/  IADD3 RZ, P3, R5, R6, RZ ;  /* 0x0000000605ff7210 */ /* 0x000fe20007f7e0ff */
[----:B------:R-:W-:-:S04]  /*5810*/  IMAD.X R5, RZ, RZ, RZ, P1 ;  /* 0x000000ffff057224 */ /* 0x000fc800008e06ff */
[----:B------:R-:W-:-:S08]  /*5820*/  IMAD.WIDE.U32.X R4, R23, UR9, R4, P3 ;  /* 0x0000000917047c25 */ /* 0x000fd000098e0404 */
.L_x_109:
[----:B------:R-:W-:Y:S01]  /*5830*/  ISETP.NE.AND P1, PT, R2, 0x1, PT ;  /* 0x000000010200780c */ /* 0x000fe20003f25270 */
[----:B------:R-:W-:Y:S01]  /*5840*/  ULDC UR4, c[0x0][0x648] ;  /* 0x0001920000047ab9 */ /* 0x000fe20000000800 */
[----:B------:R-:W-:Y:S01]  /*5850*/  LOP3.LUT R20, R20, UR17, RZ, 0xc0, !PT ;  /* 0x0000001114147c12 */ /* 0x000fe2000f8ec0ff */
[----:B------:R-:W-:Y:S01]  /*5860*/  IMAD.MOV R22, RZ, RZ, -R22 ;  /* 0x000000ffff167224 */ /* 0x000fe200078e0a16 */
[----:B------:R-:W-:Y:S01]  /*5870*/  SHF.R.U64 R5, R4, UR4, R5 ;  /* 0x0000000404057c19 */ /* 0x000fe20008001205 */
[----:B------:R-:W-:Y:S01]  /*5880*/  ULDC UR4, c[0x0][0x638] ;  /* 0x00018e0000047ab9 */ /* 0x000fe20000000800 */
[----:B------:R-:W-:Y:S01]  /*5890*/  LOP3.LUT R9, R9, UR16, RZ, 0xc0, !PT ;  /* 0x0000001009097c12 */ /* 0x000fe2000f8ec0ff */
[----:B------:R-:W-:Y:S01]  /*58a0*/  ULDC UR5, c[0x0][0x610] ;  /* 0x0001840000057ab9 */ /* 0x000fe20000000800 */
[----:B------:R-:W-:Y:S02]  /*58b0*/  IMAD.MOV.U32 R4, RZ, RZ, 0x1 ;  /* 0x00000001ff047424 */ /* 0x000fe400078e00ff */
[----:B------:R-:W-:-:S02]  /*58c0*/  IMAD.MOV R7, RZ, RZ, -R5 ;  /* 0x000000ffff077224 */ /* 0x000fc400078e0a05 */
[----:B------:R-:W-:Y:S02]  /*58d0*/  IMAD R20, R5, UR18, R20 ;  /* 0x0000001205147c24 */ /* 0x000fe4000f8e0214 */
[----:B0-----:R-:W-:Y:S02]  /*58e0*/  @P1 IMAD R15, R21, R22, R14 ;  /* 0x00000016150f1224 */ /* 0x001fe400078e020e */
[----:B------:R-:W-:Y:S01]  /*58f0*/  IMAD R18, R7, UR4, R18 ;  /* 0x0000000407127c24 */ /* 0x000fe2000f8e0212 */
[----:B------:R-:W-:Y:S01]  /*5900*/  ULDC UR4, c[0x0][0x600] ;  /* 0x0001800000047ab9 */ /* 0x000fe20000000800 */
[----:B------:R-:W-:Y:S02]  /*5910*/  IMAD R15, R20, UR5, R15 ;  /* 0x00000005140f7c24 */ /* 0x000fe4000f8e020f */
[----:B------:R-:W-:-:S05]  /*5920*/  IMAD R18, R18, UR4, R9 ;  /* 0x0000000412127c24 */ /* 0x000fca000f8e0209 */
[----:B------:R-:W-:Y:S02]  /*5930*/  SEL R9, R18, R15, !P1 ;  /* 0x0000000f12097207 */ /* 0x000fe40004800000 */
[----:B------:R-:W-:-:S07]  /*5940*/  SEL R7, R15, R18, !P1 ;  /* 0x000000120f077207 */ /* 0x000fce0004800000 */
.L_x_107:
[----:B------:R-:W-:Y:S05]  /*5950*/  BSYNC B1 ;  /* 0x0000000000017941 */ /* 0x000fea0003800000 */
.L_x_106:
[----:B------:R-:W-:-:S13]  /*5960*/  LOP3.LUT P1, RZ, R4, 0xff, RZ, 0xc0, !PT ;  /* 0x000000ff04ff7812 */ /* 0x000fda000782c0ff */
[----:B------:R-:W-:Y:S05]  /*5970*/  @P1 BRA `(.L_x_110) ;  /* 0xfffffff4004c1947 */ /* 0x000fea000383ffff */
[----:B------:R-:W-:Y:S05]  /*5980*/  BSYNC B0 ;  /* 0x0000000000007941 */ /* 0x000fea0003800000 */
.L_x_98:
[----:B------:R-:W-:-:S03]  /*5990*/  UMOV UR4, 0xffffffff ;  /* 0xffffffff00047882 */ /* 0x000fc60000000000 */
[----:B------:R-:W-:Y:S05]  /*59a0*/  BRA.DIV UR4, `(.L_x_111) ;  /* 0x00000006043c7947 */ /* 0x000fea000b800000 */
[----:B------:R-:W-:-:S13]  /*59b0*/  ELECT P6, URZ, PT ;  /* 0x00000000003f782f */ /* 0x000fda00038c0000 */
.L_x_126:
[----:B------:R-:W-:Y:S04]  /*59c0*/  BSSY B0, `(.L_x_112) ;  /* 0x0000034000007945 */ /* 0x000fe80003800000 */
[----:B------:R-:W-:Y:S05]  /*59d0*/  @!P6 BRA `(.L_x_113) ;  /* 0x0000000000c8e947 */ /* 0x000fea0003800000 */
[----:B------:R-:W-:-:S04]  /*59e0*/  LOP3.LUT R19, R19, 0x2, RZ, 0xfc, !PT ;  /* 0x0000000213137812 */ /* 0x000fc800078efcff */
[----:B------:R-:W-:-:S13]  /*59f0*/  ISETP.NE.AND P0, PT, R19, 0x3, PT ;  /* 0x000000031300780c */ /* 0x000fda0003f05270 */
[----:B------:R-:W-:Y:S05]  /*5a00*/  @!P0 BRA `(.L_x_114) ;  /* 0x0000000000048947 */ /* 0x000fea0003800000 */
[----:B------:R-:W-:Y:S01]  /*5a10*/  BPT.TRAP 0x1 ;  /* 0x000000040000795c */ /* 0x000fe20000300000 */
.L_x_114:
[----:B------:R-:W0:Y:S01]  /*5a20*/  S2R R3, SR_CgaCtaId ;  /* 0x0000000000037919 */ /* 0x000e220000008800 */
[----:B------:R-:W-:-:S04]  /*5a30*/  MOV R2, 0x400 ;  /* 0x0000040000027802 */ /* 0x000fc80000000f00 */
[----:B0-----:R-:W-:Y:S02]  /*5a40*/  LEA R3, R3, R2, 0x18 ;  /* 0x0000000203037211 */ /* 0x001fe400078ec0ff */
[----:B------:R-:W-:-:S03]  /*5a50*/  SHF.L.U32 R2, R0, 0x1f, RZ ;  /* 0x0000001f00027819 */ /* 0x000fc600000006ff */
[----:B------:R-:W-:-:S04]  /*5a60*/  VIADD R3, R3, 0x28 ;  /* 0x0000002803037836 */ /* 0x000fc80000000000 */
[C---:B------:R-:W-:Y:S02]  /*5a70*/  IMAD R7, R12.reuse, 0x8, R3 ;  /* 0x000000080c077824 */ /* 0x040fe400078e0203 */
[----:B------:R-:W-:Y:S02]  /*5a80*/  VIADD R12, R12, 0x1 ;  /* 0x000000010c0c7836 */ /* 0x000fe40000000000 */
[----:B------:R-:W0:Y:S03]  /*5a90*/  SYNCS.PHASECHK.TRANS64.TRYWAIT P0, [R7+URZ], R2 ;  /* 0x00000002070075a7 */ /* 0x000e26000800017f */
[----:B------:R-:W-:-:S04]  /*5aa0*/  ISETP.NE.AND P1, PT, R12, 0x5, PT ;  /* 0x000000050c00780c */ /* 0x000fc80003f25270 */
[----:B------:R-:W-:Y:S02]  /*5ab0*/  SEL R5, RZ, 0x1, P1 ;  /* 0x00000001ff057807 */ /* 0x000fe40000800000 */
[----:B------:R-:W-:Y:S02]  /*5ac0*/  SEL R12, R12, RZ, P1 ;  /* 0x000000ff0c0c7207 */ /* 0x000fe40000800000 */
[----:B------:R-:W-:-:S03]  /*5ad0*/  LOP3.LUT R5, R0, R5, RZ, 0x3c, !PT ;  /* 0x0000000500057212 */ /* 0x000fc600078e3cff */
[----:B------:R-:W-:Y:S01]  /*5ae0*/  IMAD R9, R12, 0x8, R3 ;  /* 0x000000080c097824 */ /* 0x000fe200078e0203 */
[----:B------:R-:W-:Y:S01]  /*5af0*/  SHF.L.U32 R4, R5, 0x1f, RZ ;  /* 0x0000001f05047819 */ /* 0x000fe200000006ff */
[----:B0-----:R-:W-:Y:S06]  /*5b00*/  @!P0 BRA `(.L_x_115) ;  /* 0x0000000400048947 */ /* 0x001fec0003800000 */
.L_x_127:
[----:B------:R-:W1:Y:S01]  /*5b10*/  SYNCS.PHASECHK.TRANS64.TRYWAIT P0, [R9+URZ], R4 ;  /* 0x00000004090075a7 */ /* 0x000e62000800017f */
[----:B------:R-:W-:-:S05]  /*5b20*/  VIADD R0, R12, 0x1 ;  /* 0x000000010c007836 */ /* 0x000fca0000000000 */
[----:B------:R-:W-:-:S04]  /*5b30*/  ISETP.NE.AND P1, PT, R0, 0x5, PT ;  /* 0x000000050000780c */ /* 0x000fc80003f25270 */
[----:B0-----:R-:W-:Y:S02]  /*5b40*/  SEL R2, RZ, 0x1, P1 ;  /* 0x00000001ff027807 */ /* 0x001fe40000800000 */
[----:B------:R-:W-:Y:S02]  /*5b50*/  SEL R0, R0, RZ, P1 ;  /* 0x000000ff00007207 */ /* 0x000fe40000800000 */
[----:B------:R-:W-:-:S03]  /*5b60*/  LOP3.LUT R7, R5, R2, RZ, 0x3c, !PT ;  /* 0x0000000205077212 */ /* 0x000fc600078e3cff */
[----:B------:R-:W-:Y:S01]  /*5b70*/  IMAD R6, R0, 0x8, R3 ;  /* 0x0000000800067824 */ /* 0x000fe200078e0203 */
[----:B------:R-:W-:Y:S01]  /*5b80*/  SHF.L.U32 R5, R7, 0x1f, RZ ;  /* 0x0000001f07057819 */ /* 0x000fe200000006ff */
[----:B-1----:R-:W-:Y:S06]  /*5b90*/  @!P0 BRA `(.L_x_116) ;  /* 0x0000000000f48947 */ /* 0x002fec0003800000 */
.L_x_128:
[----:B------:R-:W1:Y:S01]  /*5ba0*/  SYNCS.PHASECHK.TRANS64.TRYWAIT P0, [R6+URZ], R5 ;  /* 0x00000005060075a7 */ /* 0x000e62000800017f */
[----:B------:R-:W-:-:S05]  /*5bb0*/  VIADD R0, R0, 0x1 ;  /* 0x0000000100007836 */ /* 0x000fca0000000000 */
[----:B------:R-:W-:-:S04]  /*5bc0*/  ISETP.NE.AND P1, PT, R0, 0x5, PT ;  /* 0x000000050000780c */ /* 0x000fc80003f25270 */
[----:B------:R-:W-:Y:S02]  /*5bd0*/  SEL R2, RZ, 0x1, P1 ;  /* 0x00000001ff027807 */ /* 0x000fe40000800000 */
[----:B------:R-:W-:Y:S02]  /*5be0*/  SEL R0, R0, RZ, P1 ;  /* 0x000000ff00007207 */ /* 0x000fe40000800000 */
[----:B------:R-:W-:-:S03]  /*5bf0*/  LOP3.LUT R7, R7, R2, RZ, 0x3c, !PT ;  /* 0x0000000207077212 */ /* 0x000fc600078e3cff */
[----:B0-----:R-:W-:Y:S01]  /*5c00*/  IMAD R9, R0, 0x8, R3 ;  /* 0x0000000800097824 */ /* 0x001fe200078e0203 */
[----:B------:R-:W-:Y:S01]  /*5c10*/  SHF.L.U32 R4, R7, 0x1f, RZ ;  /* 0x0000001f07047819 */ /* 0x000fe200000006ff */
[----:B-1----:R-:W-:Y:S06]  /*5c20*/  @!P0 BRA `(.L_x_117) ;  /* 0x0000000000e48947 */ /* 0x002fec0003800000 */
.L_x_129:
[----:B------:R-:W1:Y:S01]  /*5c30*/  SYNCS.PHASECHK.TRANS64.TRYWAIT P0, [R9+URZ], R4 ;  /* 0x00000004090075a7 */ /* 0x000e62000800017f */
[----:B------:R-:W-:-:S05]  /*5c40*/  VIADD R0, R0, 0x1 ;  /* 0x0000000100007836 */ /* 0x000fca0000000000 */
[----:B------:R-:W-:-:S04]  /*5c50*/  ISETP.NE.AND P1, PT, R0, 0x5, PT ;  /* 0x000000050000780c */ /* 0x000fc80003f25270 */
[----:B------:R-:W-:Y:S02]  /*5c60*/  SEL R2, RZ, 0x1, P1 ;  /* 0x00000001ff027807 */ /* 0x000fe40000800000 */
[----:B------:R-:W-:Y:S02]  /*5c70*/  SEL R0, R0, RZ, P1 ;  /* 0x000000ff00007207 */ /* 0x000fe40000800000 */
[----:B------:R-:W-:Y:S01]  /*5c80*/  LOP3.LUT R2, R7, R2, RZ, 0x3c, !PT ;  /* 0x0000000207027212 */ /* 0x000fe200078e3cff */
[----:B-1----:R-:W-:Y:S06]  /*5c90*/  @!P0 BRA `(.L_x_118) ;  /* 0x0000000000dc8947 */ /* 0x002fec0003800000 */
.L_x_130:
[----:B------:R-:W-:Y:S01]  /*5ca0*/  IMAD R3, R0, 0x8, R3 ;  /* 0x0000000800037824 */ /* 0x000fe200078e0203 */
[----:B------:R-:W-:-:S07]  /*5cb0*/  SHF.L.U32 R0, R2, 0x1f, RZ ;  /* 0x0000001f02007819 */ /* 0x000fce00000006ff */
.L_x_119:
[----:B--2---:R2:W3:Y:S02]  /*5cc0*/  SYNCS.PHASECHK.TRANS64.TRYWAIT P0, [R3+URZ], R0 ;  /* 0x00000000030075a7 */ /* 0x0044e4000800017f */
[----:B---3--:R-:W-:Y:S05]  /*5cd0*/  @!P0 NANOSLEEP.SYNCS 0x989680 ;  /* 0x009896800000895d */ /* 0x008fea0003900000 */
[----:B------:R-:W3:Y:S02]  /*5ce0*/  @!P0 SYNCS.PHASECHK.TRANS64 P0, [R3+URZ], R0 ;  /* 0x00000000030085a7 */ /* 0x000ee4000800007f */
[----:B---3--:R-:W-:Y:S05]  /*5cf0*/  @!P0 BRA `(.L_x_119) ;  /* 0xfffffffc00f08947 */ /* 0x008fea000383ffff */
.L_x_113:
[----:B------:R-:W-:Y:S05]  /*5d00*/  BSYNC B0 ;  /* 0x0000000000007941 */ /* 0x000fea0003800000 */
.L_x_112:
[----:B------:R-:W-:Y:S05]  /*5d10*/  EXIT ;  /* 0x000000000000794d */ /* 0x000fea0003800000 */
.L_x_17:
[----:B---3--:R3:W4:Y:S02]  /*5d20*/  SYNCS.PHASECHK.TRANS64.TRYWAIT P1, [R3+URZ], R0 ;  /* 0x00000000030075a7 */ /* 0x008724000802017f */
[----:B----4-:R-:W-:Y:S05]  /*5d30*/  @!P1 NANOSLEEP.SYNCS 0x989680 ;  /* 0x009896800000995d */ /* 0x010fea0003900000 */
[----:B------:R-:W4:Y:S02]  /*5d40*/  @!P1 SYNCS.PHASECHK.TRANS64 P1, [R3+URZ], R0 ;  /* 0x00000000030095a7 */ /* 0x000f24000802007f */
[----:B----4-:R-:W-:Y:S05]  /*5d50*/  @!P1 BRA `(.L_x_17) ;  /* 0xfffffffc00f09947 */ /* 0x010fea000383ffff */
[----:B------:R-:W-:Y:S05]  /*5d60*/  BRA `(.L_x_16) ;  /* 0xffffffb400307947 */ /* 0x000fea000383ffff */
.L_x_22:
[----:B-1----:R-:W-:-:S04]  /*5d70*/  IMAD.U32 R4, RZ, RZ, UR8 ;  /* 0x00000008ff047e24 */ /* 0x002fc8000f8e00ff */
[----:B------:R1:W2:Y:S03]  /*5d80*/  SYNCS.PHASECHK.TRANS64.TRYWAIT P1, [R4+URZ], R3 ;  /* 0x00000003040075a7 */ /* 0x0002a6000802017f */
[----:B--2---:R-:W-:Y:S05]  /*5d90*/  @!P1 NANOSLEEP.SYNCS 0x989680 ;  /* 0x009896800000995d */ /* 0x004fea0003900000 */
[----:B------:R-:W2:Y:S02]  /*5da0*/  @!P1 SYNCS.PHASECHK.TRANS64 P1, [R4+URZ], R3 ;  /* 0x00000003040095a7 */ /* 0x000ea4000802007f */
[----:B--2---:R-:W-:Y:S05]  /*5db0*/  @!P1 BRA `(.L_x_22) ;  /* 0xfffffffc00ec9947 */ /* 0x004fea000383ffff */
[----:B------:R-:W-:Y:S05]  /*5dc0*/  BRA `(.L_x_21) ;  /* 0xffffffb800107947 */ /* 0x000fea000383ffff */
.L_x_99:
[----:B------:R-:W-:Y:S01]  /*5dd0*/  BSSY B1, `(.L_x_120) ;  /* 0x0000006000017945 */ /* 0x000fe20003800000 */
[----:B------:R-:W-:-:S07]  /*5de0*/  IMAD.MOV.U32 R15, RZ, RZ, -0x1 ;  /* 0xffffffffff0f7424 */ /* 0x000fce00078e00ff */
[----:B------:R-:W-:Y:S05]  /*5df0*/  WARPSYNC.COLLECTIVE R15, `(.L_x_121) ;  /* 0x000000000f0c7348 */ /* 0x000fea0003c00000 */
[----:B------:R-:W-:Y:S02]  /*5e00*/  ELECT P6, UR62, PT ;  /* 0x00000000003e782f */ /* 0x000fe400038c0000 */
[----:B------:R-:W-:Y:S01]  /*5e10*/  MOV R14, UR62 ;  /* 0x0000003e000e7c02 */ /* 0x000fe20008000f00 */
[----:B------:R-:W-:Y:S10]  /*5e20*/  ENDCOLLECTIVE ;  /* 0x000000000000791b */ /* 0x000ff40003800000 */
.L_x_121:
[----:B------:R-:W-:Y:S05]  /*5e30*/  BSYNC B1 ;  /* 0x0000000000017941 */ /* 0x000fea0003800000 */
.L_x_120:
[----:B------:R-:W-:Y:S05]  /*5e40*/  BRA `(.L_x_122) ;  /* 0xfffffff000247947 */ /* 0x000fea000383ffff */
.L_x_102:
[----:B0-----:R0:W1:Y:S02]  /*5e50*/  SYNCS.PHASECHK.TRANS64.TRYWAIT P1, [R14+URZ+0x28], R7 ;  /* 0x000028070e0075a7 */ /* 0x001064000802017f */
[----:B-1----:R-:W-:Y:S05]  /*5e60*/  @!P1 NANOSLEEP.SYNCS 0x989680 ;  /* 0x009896800000995d */ /* 0x002fea0003900000 */
[----:B------:R-:W1:Y:S02]  /*5e70*/  @!P1 SYNCS.PHASECHK.TRANS64 P1, [R14+URZ+0x28], R7 ;  /* 0x000028070e0095a7 */ /* 0x000e64000802007f */
[----:B-1----:R-:W-:Y:S05]  /*5e80*/  @!P1 BRA `(.L_x_102) ;  /* 0xfffffffc00f09947 */ /* 0x002fea000383ffff */
[----:B------:R-:W-:Y:S05]  /*5e90*/  BRA `(.L_x_123) ;  /* 0xfffffff000587947 */ /* 0x000fea000383ffff */
.L_x_111:
[----:B------:R-:W-:Y:S01]  /*5ea0*/  BSSY B0, `(.L_x_124) ;  /* 0x0000006000007945 */ /* 0x000fe20003800000 */
[----:B------:R-:W-:-:S07]  /*5eb0*/  IMAD.MOV.U32 R15, RZ, RZ, -0x1 ;  /* 0xffffffffff0f7424 */ /* 0x000fce00078e00ff */
[----:B------:R-:W-:Y:S05]  /*5ec0*/  WARPSYNC.COLLECTIVE R15, `(.L_x_125) ;  /* 0x000000000f0c7348 */ /* 0x000fea0003c00000 */
[----:B------:R-:W-:Y:S02]  /*5ed0*/  ELECT P6, UR62, PT ;  /* 0x00000000003e782f */ /* 0x000fe400038c0000 */
[----:B------:R-:W-:Y:S01]  /*5ee0*/  MOV R14, UR62 ;  /* 0x0000003e000e7c02 */ /* 0x000fe20008000f00 */
[----:B------:R-:W-:Y:S10]  /*5ef0*/  ENDCOLLECTIVE ;  /* 0x000000000000791b */ /* 0x000ff40003800000 */
.L_x_125:
[----:B------:R-:W-:Y:S05]  /*5f00*/  BSYNC B0 ;  /* 0x0000000000007941 */ /* 0x000fea0003800000 */
.L_x_124:
[----:B------:R-:W-:Y:S05]  /*5f10*/  BRA `(.L_x_126) ;  /* 0xfffffff800a87947 */ /* 0x000fea000383ffff */
.L_x_115:
[----:B0-----:R0:W1:Y:S02]  /*5f20*/  SYNCS.PHASECHK.TRANS64.TRYWAIT P0, [R7+URZ], R2 ;  /* 0x00000002070075a7 */ /* 0x001064000800017f */
[----:B-1----:R-:W-:Y:S05]  /*5f30*/  @!P0 NANOSLEEP.SYNCS 0x989680 ;  /* 0x009896800000895d */ /* 0x002fea0003900000 */
[----:B------:R-:W1:Y:S02]  /*5f40*/  @!P0 SYNCS.PHASECHK.TRANS64 P0, [R7+URZ], R2 ;  /* 0x00000002070085a7 */ /* 0x000e64000800007f */
[----:B-1----:R-:W-:Y:S05]  /*5f50*/  @!P0 BRA `(.L_x_115) ;  /* 0xfffffffc00f08947 */ /* 0x002fea000383ffff */
[----:B------:R-:W-:Y:S05]  /*5f60*/  BRA `(.L_x_127) ;  /* 0xfffffff800e87947 */ /* 0x000fea000383ffff */
.L_x_116:
[----:B0-----:R0:W1:Y:S02]  /*5f70*/  SYNCS.PHASECHK.TRANS64.TRYWAIT P0, [R9+URZ], R4 ;  /* 0x00000004090075a7 */ /* 0x001064000800017f */
[----:B-1----:R-:W-:Y:S05]  /*5f80*/  @!P0 NANOSLEEP.SYNCS 0x989680 ;  /* 0x009896800000895d */ /* 0x002fea0003900000 */
[----:B------:R-:W1:Y:S02]  /*5f90*/  @!P0 SYNCS.PHASECHK.TRANS64 P0, [R9+URZ], R4 ;  /* 0x00000004090085a7 */ /* 0x000e64000800007f */
[----:B-1----:R-:W-:Y:S05]  /*5fa0*/  @!P0 BRA `(.L_x_116) ;  /* 0xfffffffc00f08947 */ /* 0x002fea000383ffff */
[----:B------:R-:W-:Y:S05]  /*5fb0*/  BRA `(.L_x_128) ;  /* 0xfffffff800f87947 */ /* 0x000fea000383ffff */
.L_x_117:
[----:B0-----:R0:W1:Y:S02]  /*5fc0*/  SYNCS.PHASECHK.TRANS64.TRYWAIT P0, [R6+URZ], R5 ;  /* 0x00000005060075a7 */ /* 0x001064000800017f */
[----:B-1----:R-:W-:Y:S05]  /*5fd0*/  @!P0 NANOSLEEP.SYNCS 0x989680 ;  /* 0x009896800000895d */ /* 0x002fea0003900000 */
[----:B------:R-:W1:Y:S02]  /*5fe0*/  @!P0 SYNCS.PHASECHK.TRANS64 P0, [R6+URZ], R5 ;  /* 0x00000005060085a7 */ /* 0x000e64000800007f */
[----:B-1----:R-:W-:Y:S05]  /*5ff0*/  @!P0 BRA `(.L_x_117) ;  /* 0xfffffffc00f08947 */ /* 0x002fea000383ffff */
[----:B------:R-:W-:Y:S05]  /*6000*/  BRA `(.L_x_129) ;  /* 0xfffffffc00087947 */ /* 0x000fea000383ffff */
.L_x_118:
[----:B-1----:R1:W2:Y:S02]  /*6010*/  SYNCS.PHASECHK.TRANS64.TRYWAIT P0, [R9+URZ], R4 ;  /* 0x00000004090075a7 */ /* 0x0022a4000800017f */
[----:B--2---:R-:W-:Y:S05]  /*6020*/  @!P0 NANOSLEEP.SYNCS 0x989680 ;  /* 0x009896800000895d */ /* 0x004fea0003900000 */
[----:B------:R-:W2:Y:S02]  /*6030*/  @!P0 SYNCS.PHASECHK.TRANS64 P0, [R9+URZ], R4 ;  /* 0x00000004090085a7 */ /* 0x000ea4000800007f */
[----:B--2---:R-:W-:Y:S05]  /*6040*/  @!P0 BRA `(.L_x_118) ;  /* 0xfffffffc00f08947 */ /* 0x004fea000383ffff */
[----:B------:R-:W-:Y:S05]  /*6050*/  BRA `(.L_x_130) ;  /* 0xfffffffc00107947 */ /* 0x000fea000383ffff */
.L_x_131:
[----:B------:R-:W-:-:S00]  /*6060*/  BRA `(.L_x_131) ;  /* 0xfffffffc00fc7947 */ /* 0x000fc0000383ffff */
[----:B------:R-:W-:-:S00]  /*6070*/  NOP ;  /* 0x0000000000007918 */ /* 0x000fc00000000000 */
        /* <DEDUP_REMOVED lines=8> */
.L_x_132:


//--------------------- .nv.global.init           --------------------------
	.section	.nv.global.init,"aw",@progbits
.nv.global.init:
	.type		$str$22,@object
	.size		$str$22,($str$23 - $str$22)
$str$22:
        /*0000*/ 	.byte	0x6b, 0x5f, 0x74, 0x69, 0x6c, 0x65, 0x5f, 0x63, 0x6f, 0x75, 0x6e, 0x74, 0x20, 0x3e, 0x3d, 0x20
        /*0010*/ 	.byte	0x31, 0x00
	.type		$str$23,@object
	.size		$str$23,(__unnamed_1 - $str$23)
$str$23:
        /*0012*/ 	.byte	0x2f, 0x74, 0x6d, 0x70, 0x2f, 0x63, 0x75, 0x74, 0x6c, 0x61, 0x73, 0x73, 0x5f, 0x73, 0x77, 0x65
        /*0022*/ 	.byte	0x65, 0x70, 0x5f, 0x73, 0x72, 0x63, 0x2f, 0x69, 0x6e, 0x63, 0x6c, 0x75, 0x64, 0x65, 0x2f, 0x63
        /*0032*/ 	.byte	0x75, 0x74, 0x6c, 0x61, 0x73, 0x73, 0x2f, 0x67, 0x65, 0x6d, 0x6d, 0x2f, 0x63, 0x6f, 0x6c, 0x6c
        /*0042*/ 	.byte	0x65, 0x63, 0x74, 0x69, 0x76, 0x65, 0x2f, 0x73, 0x6d, 0x39, 0x30, 0x5f, 0x6d, 0x6d, 0x61, 0x5f
        /*0052*/ 	.byte	0x74, 0x6d, 0x61, 0x5f, 0x67, 0x6d, 0x6d, 0x61, 0x5f, 0x73, 0x73, 0x5f, 0x77, 0x61, 0x72, 0x70
        /*0062*/ 	.byte	0x73, 0x70, 0x65, 0x63, 0x69, 0x61, 0x6c, 0x69, 0x7a, 0x65, 0x64, 0x2e, 0x68, 0x70, 0x70, 0x00
	.type		__unnamed_1,@object
	.size		__unnamed_1,(.L_0 - __unnamed_1)
__unnamed_1:
        /*0072*/ 	.byte	0x76, 0x6f, 0x69, 0x64, 0x20, 0x63, 0x75, 0x74, 0x6c, 0x61, 0x73, 0x73, 0x3a, 0x3a, 0x67, 0x65
        /* <DEDUP_REMOVED lines=180> */
        /*0bc2*/ 	.byte	0x5d, 0x00
.L_0:


//--------------------- .nv.shared._ZN7cutlass13device_kernelINS_4gemm6kernel13GemmUniversalIN4cute5tupleIJiiiiEEENS1_10collective13CollectiveMmaINS1_34MainloopSm90TmaGmmaWarpSpecializedILi5ENS5_IJNS4_1CILi1EEESB_SB_EEENS1_35KernelTmaWarpSpecializedCooperativeEEENS5_IJNSA_ILi128EEENSA_ILi64EEESG_EEENS_10bfloat16_tENS5_IJlSB_lEEESI_SJ_NS4_8TiledMMAINS4_8MMA_AtomIJNS4_4SM904GMMA27MMA_64x64x16_F32BF16BF16_SSILNSN_5MajorE0ELSP_0ELNSN_7ScaleInE1ELSQ_1EEEEEENS4_6LayoutINS5_IJNSA_ILi2EEESB_SB_EEENS5_IJSB_NSA_ILi0EEESW_EEEEENS5_IJNS4_10UnderscoreESZ_SZ_EEEEENS4_13SM90_TMA_LOADENS4_14ComposedLayoutINS4_7SwizzleILi3ELi4ELi3EEENS4_18smem_ptr_flag_bitsILi16EEENST_INS5_IJNSA_ILi8EEESG_EEENS5_IJSG_SB_EEEEEEEvNS4_8identityES12_S1C_vS1D_EENS_8epilogue10collective6detail29Sm90TmaWarpSpecializedAdapterINS1G_15DefaultEpilogueISI_SJ_SJ_NS1F_6thread17LinearCombinationISI_Li1EffLNS1K_9ScaleType4KindE0ELNS_15FloatRoundStyleE2ESI_EENS1_15EpilogueDefaultEEEEEvvEEEEvNT_6ParamsE --------------------------
	.section	.nv.shared._ZN7cutlass13device_kernelINS_4gemm6kernel13GemmUniversalIN4cute5tupleIJiiiiEEENS1_10collective13CollectiveMmaINS1_34MainloopSm90TmaGmmaWarpSpecializedILi5ENS5_IJNS4_1CILi1EEESB_SB_EEENS1_35KernelTmaWarpSpecializedCooperativeEEENS5_IJNSA_ILi128EEENSA_ILi64EEESG_EEENS_10bfloat16_tENS5_IJlSB_lEEESI_SJ_NS4_8TiledMMAINS4_8MMA_AtomIJNS4_4SM904GMMA27MMA_64x64x16_F32BF16BF16_SSILNSN_5MajorE0ELSP_0ELNSN_7ScaleInE1ELSQ_1EEEEEENS4_6LayoutINS5_IJNSA_ILi2EEESB_SB_EEENS5_IJSB_NSA_ILi0EEESW_EEEEENS5_IJNS4_10UnderscoreESZ_SZ_EEEEENS4_13SM90_TMA_LOADENS4_14ComposedLayoutINS4_7SwizzleILi3ELi4ELi3EEENS4_18smem_ptr_flag_bitsILi16EEENST_INS5_IJNSA_ILi8EEESG_EEENS5_IJSG_SB_EEEEEEEvNS4_8identityES12_S1C_vS1D_EENS_8epilogue10collective6detail29Sm90TmaWarpSpecializedAdapterINS1G_15DefaultEpilogueISI_SJ_SJ_NS1F_6thread17LinearCombinationISI_Li1EffLNS1K_9ScaleType4KindE0ELNS_15FloatRoundStyleE2ESI_EENS1_15EpilogueDefaultEEEEEvvEEEEvNT_6ParamsE,"aw",@nobits
	.sectionflags	@""
	.align	16
	.zero		1024


//--------------------- .nv.shared.reserved.0     --------------------------
	.section	.nv.shared.reserved.0,"aw",@nobits
	.weak		__nv_reservedSMEM_offset_0_alias
	.size		__nv_reservedSMEM_offset_0_alias, 0, 0
	.other		__nv_reservedSMEM_offset_0_alias,@"STO_CUDA_RESERVED_SHARED STV_DEFAULT"
__nv_reservedSMEM_offset_0_alias:
	.zero		0


//--------------------- .nv.global                --------------------------
	.section	.nv.global,"aw",@nobits
.nv.global:
	.type		_ZN39_INTERNAL_7f40eb81_4_k_cu_19f57836_31064cute1_E,@object
	.size		_ZN39_INTERNAL_7f40eb81_4_k_cu_19f57836_31064cute1_E,(_ZN39_INTERNAL_7f40eb81_4_k_cu_19f57836_31064cuda3std3__45__cpo6cbeginE - _ZN39_INTERNAL_7f40eb81_4_k_cu_19f57836_31064cute1_E)
_ZN39_INTERNAL_7f40eb81_4_k_cu_19f57836_31064cute1_E:
	.zero		1
	.type		_ZN39_INTERNAL_7f40eb81_4_k_cu_19f57836_31064cuda3std3__45__cpo6cbeginE,@object
	.size		_ZN39_INTERNAL_7f40eb81_4_k_cu_19f57836_31064cuda3std3__45__cpo6cbeginE,(_ZN39_INTERNAL_7f40eb81_4_k_cu_19f57836_31064cuda3std3__48in_placeE - _ZN39_INTERNAL_7f40eb81_4_k_cu_19f57836_31064cuda3std3__45__cpo6cbeginE)
_ZN39_INTERNAL_7f40eb81_4_k_cu_19f57836_31064cuda3std3__45__cpo6cbeginE:
	.zero		1
	.type		_ZN39_INTERNAL_7f40eb81_4_k_cu_19f57836_31064cuda3std3__48in_placeE,@object
	.size		_ZN39_INTERNAL_7f40eb81_4_k_cu_19f57836_31064cuda3std3__48in_placeE,(_ZN39_INTERNAL_7f40eb81_4_k_cu_19f57836_31064cuda3std6ranges3__45__cpo9iter_moveE - _ZN39_INTERNAL_7f40eb81_4_k_cu_19f57836_31064cuda3std3__48in_placeE)
_ZN39_INTERNAL_7f40eb81_4_k_cu_19f57836_31064cuda3std3__48in_placeE:
	.zero		1
	.type		_ZN39_INTERNAL_7f40eb81_4_k_cu_19f57836_31064cuda3std6ranges3__45__cpo9iter_moveE,@object
	.size		_ZN39_INTERNAL_7f40eb81_4_k_cu_19f57836_31064cuda3std6ranges3__45__cpo9iter_moveE,(_ZN39_INTERNAL_7f40eb81_4_k_cu_19f57836_31064cuda3std3__45__cpo5beginE - _ZN39_INTERNAL_7f40eb81_4_k_cu_19f57836_31064cuda3std6ranges3__45__cpo9iter_moveE)
_ZN39_INTERNAL_7f40eb81_4_k_cu_19f57836_31064cuda3std6ranges3__45__cpo9iter_moveE:
	.zero		1
	.type		_ZN39_INTERNAL_7f40eb81_4_k_cu_19f57836_31064cuda3std3__45__cpo5beginE,@object
	.size		_ZN39_INTERNAL_7f40eb81_4_k_cu_19f57836_31064cuda3std3__45__cpo5beginE,(_ZN39_INTERNAL_7f40eb81_4_k_cu_19f57836_31064cuda3std3__441_GLOBAL__N__7f40eb81_4_k_cu_19f57836_31066ignoreE - _ZN39_INTERNAL_7f40eb81_4_k_cu_19f57836_31064cuda3std3__45__cpo5beginE)
_ZN39_INTERNAL_7f40eb81_4_k_cu_19f57836_31064cuda3std3__45__cpo5beginE:
	.zero		1
	.type		_ZN39_INTERNAL_7f40eb81_4_k_cu_19f57836_31064cuda3std3__441_GLOBAL__N__7f40eb81_4_k_cu_19f57836_31066ignoreE,@object
	.size		_ZN39_INTERNAL_7f40eb81_4_k_cu_19f57836_31064cuda3std3__441_GLOBAL__N__7f40eb81_4_k_cu_19f57836_31066ignoreE,(_ZN39_INTERNAL_7f40eb81_4_k_cu_19f57836_31064cute7productE - _ZN39_INTERNAL_7f40eb81_4_k_cu_19f57836_31064cuda3std3__441_GLOBAL__N__7f40eb81_4_k_cu_19f57836_31066ignoreE)
_ZN39_INTERNAL_7f40eb81_4_k_cu_19f57836_31064cuda3std3__441_GLOBAL__N__7f40eb81_4_k_cu_19f57836_31066ignoreE:
	.zero		1
	.type		_ZN39_INTERNAL_7f40eb81_4_k_cu_19f57836_31064cute7productE,@object
	.size		_ZN39_INTERNAL_7f40eb81_4_k_cu_19f57836_31064cute7productE,(_ZN39_INTERNAL_7f40eb81_4_k_cu_19f57836_31064cuda3std3__45__cpo3endE - _ZN39_INTERNAL_7f40eb81_4_k_cu_19f57836_31064cute7productE)
_ZN39_INTERNAL_7f40eb81_4_k_cu_19f57836_31064cute7productE:
	.zero		1
	.type		_ZN39_INTERNAL_7f40eb81_4_k_cu_19f57836_31064cuda3std3__45__cpo3endE,@object
	.size		_ZN39_INTERNAL_7f40eb81_4_k_cu_19f57836_31064cuda3std3__45__cpo3endE,(_ZN39_INTERNAL_7f40eb81_4_k_cu_19f57836_31064cuda3std3__419piecewise_constructE - _ZN39_INTERNAL_7f40eb81_4_k_cu_19f57836_31064cuda3std3__45__cpo3endE)
_ZN39_INTERNAL_7f40eb81_4_k_cu_19f57836_31064cuda3std3__45__cpo3endE:
	.zero		1
	.type		_ZN39_INTERNAL_7f40eb81_4_k_cu_19f57836_31064cuda3std3__419piecewise_constructE,@object
	.size		_ZN39_INTERNAL_7f40eb81_4_k_cu_19f57836_31064cuda3std3__419piecewise_constructE,(_ZN39_INTERNAL_7f40eb81_4_k_cu_19f57836_31064cuda3std3__45__cpo4cendE - _ZN39_INTERNAL_7f40eb81_4_k_cu_19f57836_31064cuda3std3__419piecewise_constructE)
_ZN39_INTERNAL_7f40eb81_4_k_cu_19f57836_31064cuda3std3__419piecewise_constructE:
	.zero		1
	.type		_ZN39_INTERNAL_7f40eb81_4_k_cu_19f57836_31064cuda3std3__45__cpo4cendE,@object
	.size		_ZN39_INTERNAL_7f40eb81_4_k_cu_19f57836_31064cuda3std3__45__cpo4cendE,(_ZN39_INTERNAL_7f40eb81_4_k_cu_19f57836_31064cuda3std6ranges3__45__cpo4swapE - _ZN39_INTERNAL_7f40eb81_4_k_cu_19f57836_31064cuda3std3__45__cpo4cendE)
_ZN39_INTERNAL_7f40eb81_4_k_cu_19f57836_31064cuda3std3__45__cpo4cendE:
	.zero		1
	.type		_ZN39_INTERNAL_7f40eb81_4_k_cu_19f57836_31064cuda3std6ranges3__45__cpo4swapE,@object
	.size		_ZN39_INTERNAL_7f40eb81_4_k_cu_19f57836_31064cuda3std6ranges3__45__cpo4swapE,(.L_8 - _ZN39_INTERNAL_7f40eb81_4_k_cu_19f57836_31064cuda3std6ranges3__45__cpo4swapE)
_ZN39_INTERNAL_7f40eb81_4_k_cu_19f57836_31064cuda3std6ranges3__45__cpo4swapE:
	.zero		1
.L_8:


//--------------------- .nv.constant0._ZN7cutlass13device_kernelINS_4gemm6kernel13GemmUniversalIN4cute5tupleIJiiiiEEENS1_10collective13CollectiveMmaINS1_34MainloopSm90TmaGmmaWarpSpecializedILi5ENS5_IJNS4_1CILi1EEESB_SB_EEENS1_35KernelTmaWarpSpecializedCooperativeEEENS5_IJNSA_ILi128EEENSA_ILi64EEESG_EEENS_10bfloat16_tENS5_IJlSB_lEEESI_SJ_NS4_8TiledMMAINS4_8MMA_AtomIJNS4_4SM904GMMA27MMA_64x64x16_F32BF16BF16_SSILNSN_5MajorE0ELSP_0ELNSN_7ScaleInE1ELSQ_1EEEEEENS4_6LayoutINS5_IJNSA_ILi2EEESB_SB_EEENS5_IJSB_NSA_ILi0EEESW_EEEEENS5_IJNS4_10UnderscoreESZ_SZ_EEEEENS4_13SM90_TMA_LOADENS4_14ComposedLayoutINS4_7SwizzleILi3ELi4ELi3EEENS4_18smem_ptr_flag_bitsILi16EEENST_INS5_IJNSA_ILi8EEESG_EEENS5_IJSG_SB_EEEEEEEvNS4_8identityES12_S1C_vS1D_EENS_8epilogue10collective6detail29Sm90TmaWarpSpecializedAdapterINS1G_15DefaultEpilogueISI_SJ_SJ_NS1F_6thread17LinearCombinationISI_Li1EffLNS1K_9ScaleType4KindE0ELNS_15FloatRoundStyleE2ESI_EENS1_15EpilogueDefaultEEEEEvvEEEEvNT_6ParamsE --------------------------
	.section	.nv.constant0._ZN7cutlass13device_kernelINS_4gemm6kernel13GemmUniversalIN4cute5tupleIJiiiiEEENS1_10collective13CollectiveMmaINS1_34MainloopSm90TmaGmmaWarpSpecializedILi5ENS5_IJNS4_1CILi1EEESB_SB_EEENS1_35KernelTmaWarpSpecializedCooperativeEEENS5_IJNSA_ILi128EEENSA_ILi64EEESG_EEENS_10bfloat16_tENS5_IJlSB_lEEESI_SJ_NS4_8TiledMMAINS4_8MMA_AtomIJNS4_4SM904GMMA27MMA_64x64x16_F32BF16BF16_SSILNSN_5MajorE0ELSP_0ELNSN_7ScaleInE1ELSQ_1EEEEEENS4_6LayoutINS5_IJNSA_ILi2EEESB_SB_EEENS5_IJSB_NSA_ILi0EEESW_EEEEENS5_IJNS4_10UnderscoreESZ_SZ_EEEEENS4_13SM90_TMA_LOADENS4_14ComposedLayoutINS4_7SwizzleILi3ELi4ELi3EEENS4_18smem_ptr_flag_bitsILi16EEENST_INS5_IJNSA_ILi8EEESG_EEENS5_IJSG_SB_EEEEEEEvNS4_8identityES12_S1C_vS1D_EENS_8epilogue10collective6detail29Sm90TmaWarpSpecializedAdapterINS1G_15DefaultEpilogueISI_SJ_SJ_NS1F_6thread17LinearCombinationISI_Li1EffLNS1K_9ScaleType4KindE0ELNS_15FloatRoundStyleE2ESI_EENS1_15EpilogueDefaultEEEEEvvEEEEvNT_6ParamsE,"a",@progbits
	.sectionflags	@""
	.align	4
.nv.constant0._ZN7cutlass13device_kernelINS_4gemm6kernel13GemmUniversalIN4cute5tupleIJiiiiEEENS1_10collective13CollectiveMmaINS1_34MainloopSm90TmaGmmaWarpSpecializedILi5ENS5_IJNS4_1CILi1EEESB_SB_EEENS1_35KernelTmaWarpSpecializedCooperativeEEENS5_IJNSA_ILi128EEENSA_ILi64EEESG_EEENS_10bfloat16_tENS5_IJlSB_lEEESI_SJ_NS4_8TiledMMAINS4_8MMA_AtomIJNS4_4SM904GMMA27MMA_64x64x16_F32BF16BF16_SSILNSN_5MajorE0ELSP_0ELNSN_7ScaleInE1ELSQ_1EEEEEENS4_6LayoutINS5_IJNSA_ILi2EEESB_SB_EEENS5_IJSB_NSA_ILi0EEESW_EEEEENS5_IJNS4_10UnderscoreESZ_SZ_EEEEENS4_13SM90_TMA_LOADENS4_14ComposedLayoutINS4_7SwizzleILi3ELi4ELi3EEENS4_18smem_ptr_flag_bitsILi16EEENST_INS5_IJNSA_ILi8EEESG_EEENS5_IJSG_SB_EEEEEEEvNS4_8identityES12_S1C_vS1D_EENS_8epilogue10collective6detail29Sm90TmaWarpSpecializedAdapterINS1G_15DefaultEpilogueISI_SJ_SJ_NS1F_6thread17LinearCombinationISI_Li1EffLNS1K_9ScaleType4KindE0ELNS_15FloatRoundStyleE2ESI_EENS1_15EpilogueDefaultEEEEEvvEEEEvNT_6ParamsE:
	.zero		1664


//--------------------- SYMBOLS --------------------------

	.type		.nv.reservedSmem.offset0,@object
	.size		.nv.reservedSmem.offset0,0x4
	.type		__assertfail,@function
